//
// Generated by NVIDIA NVVM Compiler
//
// Compiler Build ID: CL-36424714
// Cuda compilation tools, release 13.0, V13.0.88
// Based on NVVM 20.0.0
//

.version 9.0
.target sm_100
.address_size 64

	// .globl	_Z13kernel_phase1Piii
// _ZZ13kernel_phase1PiiiE2sm has been demoted
// _ZZ17kernel_phase2_rowPiiiE8sm_pivot has been demoted
// _ZZ17kernel_phase2_rowPiiiE7sm_self has been demoted
// _ZZ17kernel_phase2_colPiiiE8sm_pivot has been demoted
// _ZZ17kernel_phase2_colPiiiE7sm_self has been demoted
// _ZZ13kernel_phase3PiiiE6sm_row has been demoted
// _ZZ13kernel_phase3PiiiE6sm_col has been demoted

.visible .entry _Z13kernel_phase1Piii(
	.param .u64 .ptr .align 1 _Z13kernel_phase1Piii_param_0,
	.param .u32 _Z13kernel_phase1Piii_param_1,
	.param .u32 _Z13kernel_phase1Piii_param_2
)
{
	.reg .b32 	%r<153>;
	.reg .b64 	%rd<7>;
	// demoted variable
	.shared .align 4 .b8 _ZZ13kernel_phase1PiiiE2sm[256];
	ld.param.u64 	%rd1, [_Z13kernel_phase1Piii_param_0];
	ld.param.u32 	%r1, [_Z13kernel_phase1Piii_param_1];
	ld.param.u32 	%r2, [_Z13kernel_phase1Piii_param_2];
	cvta.to.global.u64 	%rd2, %rd1;
	mov.u32 	%r3, %tid.x;
	mov.u32 	%r4, %tid.y;
	shl.b32 	%r5, %r1, 3;
	mad.lo.s32 	%r6, %r5, %r2, %r5;
	mad.lo.s32 	%r7, %r2, %r4, %r6;
	add.s32 	%r8, %r7, %r3;
	mul.wide.s32 	%rd3, %r8, 4;
	add.s64 	%rd4, %rd2, %rd3;
	ld.global.u32 	%r9, [%rd4];
	shl.b32 	%r10, %r4, 5;
	mov.u32 	%r11, _ZZ13kernel_phase1PiiiE2sm;
	add.s32 	%r12, %r11, %r10;
	shl.b32 	%r13, %r3, 2;
	add.s32 	%r14, %r12, %r13;
	st.shared.u32 	[%r14], %r9;
	ld.global.u32 	%r15, [%rd4+16];
	st.shared.u32 	[%r14+16], %r15;
	shl.b32 	%r16, %r2, 2;
	add.s32 	%r17, %r8, %r16;
	mul.wide.s32 	%rd5, %r17, 4;
	add.s64 	%rd6, %rd2, %rd5;
	ld.global.u32 	%r18, [%rd6];
	st.shared.u32 	[%r14+128], %r18;
	ld.global.u32 	%r19, [%rd6+16];
	st.shared.u32 	[%r14+144], %r19;
	bar.sync 	0;
	ld.shared.u32 	%r20, [%r12];
	ld.shared.u32 	%r21, [%r12+128];
	add.s32 	%r22, %r11, %r13;
	ld.shared.u32 	%r23, [%r22];
	ld.shared.u32 	%r24, [%r22+16];
	ld.shared.u32 	%r25, [%r14];
	add.s32 	%r26, %r23, %r20;
	min.s32 	%r27, %r25, %r26;
	st.shared.u32 	[%r14], %r27;
	ld.shared.u32 	%r28, [%r14+16];
	add.s32 	%r29, %r24, %r20;
	min.s32 	%r30, %r28, %r29;
	st.shared.u32 	[%r14+16], %r30;
	ld.shared.u32 	%r31, [%r14+128];
	add.s32 	%r32, %r23, %r21;
	min.s32 	%r33, %r31, %r32;
	st.shared.u32 	[%r14+128], %r33;
	ld.shared.u32 	%r34, [%r14+144];
	add.s32 	%r35, %r24, %r21;
	min.s32 	%r36, %r34, %r35;
	st.shared.u32 	[%r14+144], %r36;
	bar.sync 	0;
	ld.shared.u32 	%r37, [%r12+4];
	ld.shared.u32 	%r38, [%r12+132];
	ld.shared.u32 	%r39, [%r22+32];
	ld.shared.u32 	%r40, [%r22+48];
	ld.shared.u32 	%r41, [%r14];
	add.s32 	%r42, %r39, %r37;
	min.s32 	%r43, %r41, %r42;
	st.shared.u32 	[%r14], %r43;
	ld.shared.u32 	%r44, [%r14+16];
	add.s32 	%r45, %r40, %r37;
	min.s32 	%r46, %r44, %r45;
	st.shared.u32 	[%r14+16], %r46;
	ld.shared.u32 	%r47, [%r14+128];
	add.s32 	%r48, %r39, %r38;
	min.s32 	%r49, %r47, %r48;
	st.shared.u32 	[%r14+128], %r49;
	ld.shared.u32 	%r50, [%r14+144];
	add.s32 	%r51, %r40, %r38;
	min.s32 	%r52, %r50, %r51;
	st.shared.u32 	[%r14+144], %r52;
	bar.sync 	0;
	ld.shared.u32 	%r53, [%r12+8];
	ld.shared.u32 	%r54, [%r12+136];
	ld.shared.u32 	%r55, [%r22+64];
	ld.shared.u32 	%r56, [%r22+80];
	ld.shared.u32 	%r57, [%r14];
	add.s32 	%r58, %r55, %r53;
	min.s32 	%r59, %r57, %r58;
	st.shared.u32 	[%r14], %r59;
	ld.shared.u32 	%r60, [%r14+16];
	add.s32 	%r61, %r56, %r53;
	min.s32 	%r62, %r60, %r61;
	st.shared.u32 	[%r14+16], %r62;
	ld.shared.u32 	%r63, [%r14+128];
	add.s32 	%r64, %r55, %r54;
	min.s32 	%r65, %r63, %r64;
	st.shared.u32 	[%r14+128], %r65;
	ld.shared.u32 	%r66, [%r14+144];
	add.s32 	%r67, %r56, %r54;
	min.s32 	%r68, %r66, %r67;
	st.shared.u32 	[%r14+144], %r68;
	bar.sync 	0;
	ld.shared.u32 	%r69, [%r12+12];
	ld.shared.u32 	%r70, [%r12+140];
	ld.shared.u32 	%r71, [%r22+96];
	ld.shared.u32 	%r72, [%r22+112];
	ld.shared.u32 	%r73, [%r14];
	add.s32 	%r74, %r71, %r69;
	min.s32 	%r75, %r73, %r74;
	st.shared.u32 	[%r14], %r75;
	ld.shared.u32 	%r76, [%r14+16];
	add.s32 	%r77, %r72, %r69;
	min.s32 	%r78, %r76, %r77;
	st.shared.u32 	[%r14+16], %r78;
	ld.shared.u32 	%r79, [%r14+128];
	add.s32 	%r80, %r71, %r70;
	min.s32 	%r81, %r79, %r80;
	st.shared.u32 	[%r14+128], %r81;
	ld.shared.u32 	%r82, [%r14+144];
	add.s32 	%r83, %r72, %r70;
	min.s32 	%r84, %r82, %r83;
	st.shared.u32 	[%r14+144], %r84;
	bar.sync 	0;
	ld.shared.u32 	%r85, [%r12+16];
	ld.shared.u32 	%r86, [%r12+144];
	ld.shared.u32 	%r87, [%r22+128];
	ld.shared.u32 	%r88, [%r22+144];
	ld.shared.u32 	%r89, [%r14];
	add.s32 	%r90, %r87, %r85;
	min.s32 	%r91, %r89, %r90;
	st.shared.u32 	[%r14], %r91;
	ld.shared.u32 	%r92, [%r14+16];
	add.s32 	%r93, %r88, %r85;
	min.s32 	%r94, %r92, %r93;
	st.shared.u32 	[%r14+16], %r94;
	ld.shared.u32 	%r95, [%r14+128];
	add.s32 	%r96, %r87, %r86;
	min.s32 	%r97, %r95, %r96;
	st.shared.u32 	[%r14+128], %r97;
	ld.shared.u32 	%r98, [%r14+144];
	add.s32 	%r99, %r88, %r86;
	min.s32 	%r100, %r98, %r99;
	st.shared.u32 	[%r14+144], %r100;
	bar.sync 	0;
	ld.shared.u32 	%r101, [%r12+20];
	ld.shared.u32 	%r102, [%r12+148];
	ld.shared.u32 	%r103, [%r22+160];
	ld.shared.u32 	%r104, [%r22+176];
	ld.shared.u32 	%r105, [%r14];
	add.s32 	%r106, %r103, %r101;
	min.s32 	%r107, %r105, %r106;
	st.shared.u32 	[%r14], %r107;
	ld.shared.u32 	%r108, [%r14+16];
	add.s32 	%r109, %r104, %r101;
	min.s32 	%r110, %r108, %r109;
	st.shared.u32 	[%r14+16], %r110;
	ld.shared.u32 	%r111, [%r14+128];
	add.s32 	%r112, %r103, %r102;
	min.s32 	%r113, %r111, %r112;
	st.shared.u32 	[%r14+128], %r113;
	ld.shared.u32 	%r114, [%r14+144];
	add.s32 	%r115, %r104, %r102;
	min.s32 	%r116, %r114, %r115;
	st.shared.u32 	[%r14+144], %r116;
	bar.sync 	0;
	ld.shared.u32 	%r117, [%r12+24];
	ld.shared.u32 	%r118, [%r12+152];
	ld.shared.u32 	%r119, [%r22+192];
	ld.shared.u32 	%r120, [%r22+208];
	ld.shared.u32 	%r121, [%r14];
	add.s32 	%r122, %r119, %r117;
	min.s32 	%r123, %r121, %r122;
	st.shared.u32 	[%r14], %r123;
	ld.shared.u32 	%r124, [%r14+16];
	add.s32 	%r125, %r120, %r117;
	min.s32 	%r126, %r124, %r125;
	st.shared.u32 	[%r14+16], %r126;
	ld.shared.u32 	%r127, [%r14+128];
	add.s32 	%r128, %r119, %r118;
	min.s32 	%r129, %r127, %r128;
	st.shared.u32 	[%r14+128], %r129;
	ld.shared.u32 	%r130, [%r14+144];
	add.s32 	%r131, %r120, %r118;
	min.s32 	%r132, %r130, %r131;
	st.shared.u32 	[%r14+144], %r132;
	bar.sync 	0;
	ld.shared.u32 	%r133, [%r12+28];
	ld.shared.u32 	%r134, [%r12+156];
	ld.shared.u32 	%r135, [%r22+224];
	ld.shared.u32 	%r136, [%r22+240];
	ld.shared.u32 	%r137, [%r14];
	add.s32 	%r138, %r135, %r133;
	min.s32 	%r139, %r137, %r138;
	st.shared.u32 	[%r14], %r139;
	ld.shared.u32 	%r140, [%r14+16];
	add.s32 	%r141, %r136, %r133;
	min.s32 	%r142, %r140, %r141;
	st.shared.u32 	[%r14+16], %r142;
	ld.shared.u32 	%r143, [%r14+128];
	add.s32 	%r144, %r135, %r134;
	min.s32 	%r145, %r143, %r144;
	st.shared.u32 	[%r14+128], %r145;
	ld.shared.u32 	%r146, [%r14+144];
	add.s32 	%r147, %r136, %r134;
	min.s32 	%r148, %r146, %r147;
	st.shared.u32 	[%r14+144], %r148;
	bar.sync 	0;
	ld.shared.u32 	%r149, [%r14];
	st.global.u32 	[%rd4], %r149;
	ld.shared.u32 	%r150, [%r14+16];
	st.global.u32 	[%rd4+16], %r150;
	ld.shared.u32 	%r151, [%r14+128];
	st.global.u32 	[%rd6], %r151;
	ld.shared.u32 	%r152, [%r14+144];
	st.global.u32 	[%rd6+16], %r152;
	ret;

}
	// .globl	_Z17kernel_phase2_rowPiii
.visible .entry _Z17kernel_phase2_rowPiii(
	.param .u64 .ptr .align 1 _Z17kernel_phase2_rowPiii_param_0,
	.param .u32 _Z17kernel_phase2_rowPiii_param_1,
	.param .u32 _Z17kernel_phase2_rowPiii_param_2
)
{
	.reg .pred 	%p<2>;
	.reg .b32 	%r<170>;
	.reg .b64 	%rd<11>;
	// demoted variable
	.shared .align 4 .b8 _ZZ17kernel_phase2_rowPiiiE8sm_pivot[256];
	// demoted variable
	.shared .align 4 .b8 _ZZ17kernel_phase2_rowPiiiE7sm_self[256];
	ld.param.u64 	%rd1, [_Z17kernel_phase2_rowPiii_param_0];
	ld.param.u32 	%r2, [_Z17kernel_phase2_rowPiii_param_1];
	ld.param.u32 	%r3, [_Z17kernel_phase2_rowPiii_param_2];
	mov.u32 	%r1, %ctaid.x;
	setp.eq.s32 	%p1, %r1, %r2;
	@%p1 bra 	$L__BB1_2;
	cvta.to.global.u64 	%rd2, %rd1;
	mov.u32 	%r4, %tid.x;
	mov.u32 	%r5, %tid.y;
	shl.b32 	%r6, %r2, 3;
	mul.lo.s32 	%r7, %r6, %r3;
	add.s32 	%r8, %r7, %r6;
	shl.b32 	%r9, %r1, 3;
	add.s32 	%r10, %r7, %r9;
	mul.lo.s32 	%r11, %r3, %r5;
	add.s32 	%r12, %r8, %r11;
	add.s32 	%r13, %r12, %r4;
	mul.wide.s32 	%rd3, %r13, 4;
	add.s64 	%rd4, %rd2, %rd3;
	ld.global.u32 	%r14, [%rd4];
	shl.b32 	%r15, %r5, 5;
	mov.u32 	%r16, _ZZ17kernel_phase2_rowPiiiE8sm_pivot;
	add.s32 	%r17, %r16, %r15;
	shl.b32 	%r18, %r4, 2;
	add.s32 	%r19, %r17, %r18;
	st.shared.u32 	[%r19], %r14;
	ld.global.u32 	%r20, [%rd4+16];
	st.shared.u32 	[%r19+16], %r20;
	shl.b32 	%r21, %r3, 2;
	add.s32 	%r22, %r11, %r21;
	add.s32 	%r23, %r8, %r22;
	add.s32 	%r24, %r23, %r4;
	mul.wide.s32 	%rd5, %r24, 4;
	add.s64 	%rd6, %rd2, %rd5;
	ld.global.u32 	%r25, [%rd6];
	st.shared.u32 	[%r19+128], %r25;
	ld.global.u32 	%r26, [%rd6+16];
	st.shared.u32 	[%r19+144], %r26;
	add.s32 	%r27, %r10, %r11;
	add.s32 	%r28, %r27, %r4;
	mul.wide.s32 	%rd7, %r28, 4;
	add.s64 	%rd8, %rd2, %rd7;
	ld.global.u32 	%r29, [%rd8];
	mov.u32 	%r30, _ZZ17kernel_phase2_rowPiiiE7sm_self;
	add.s32 	%r31, %r30, %r18;
	add.s32 	%r32, %r31, %r15;
	st.shared.u32 	[%r32], %r29;
	ld.global.u32 	%r33, [%rd8+16];
	st.shared.u32 	[%r32+16], %r33;
	add.s32 	%r34, %r10, %r22;
	add.s32 	%r35, %r34, %r4;
	mul.wide.s32 	%rd9, %r35, 4;
	add.s64 	%rd10, %rd2, %rd9;
	ld.global.u32 	%r36, [%rd10];
	st.shared.u32 	[%r32+128], %r36;
	ld.global.u32 	%r37, [%rd10+16];
	st.shared.u32 	[%r32+144], %r37;
	bar.sync 	0;
	ld.shared.u32 	%r38, [%r17];
	ld.shared.u32 	%r39, [%r17+128];
	ld.shared.u32 	%r40, [%r31];
	ld.shared.u32 	%r41, [%r31+16];
	ld.shared.u32 	%r42, [%r32];
	add.s32 	%r43, %r40, %r38;
	min.s32 	%r44, %r42, %r43;
	st.shared.u32 	[%r32], %r44;
	ld.shared.u32 	%r45, [%r32+16];
	add.s32 	%r46, %r41, %r38;
	min.s32 	%r47, %r45, %r46;
	st.shared.u32 	[%r32+16], %r47;
	ld.shared.u32 	%r48, [%r32+128];
	add.s32 	%r49, %r40, %r39;
	min.s32 	%r50, %r48, %r49;
	st.shared.u32 	[%r32+128], %r50;
	ld.shared.u32 	%r51, [%r32+144];
	add.s32 	%r52, %r41, %r39;
	min.s32 	%r53, %r51, %r52;
	st.shared.u32 	[%r32+144], %r53;
	bar.sync 	0;
	ld.shared.u32 	%r54, [%r17+4];
	ld.shared.u32 	%r55, [%r17+132];
	ld.shared.u32 	%r56, [%r31+32];
	ld.shared.u32 	%r57, [%r31+48];
	ld.shared.u32 	%r58, [%r32];
	add.s32 	%r59, %r56, %r54;
	min.s32 	%r60, %r58, %r59;
	st.shared.u32 	[%r32], %r60;
	ld.shared.u32 	%r61, [%r32+16];
	add.s32 	%r62, %r57, %r54;
	min.s32 	%r63, %r61, %r62;
	st.shared.u32 	[%r32+16], %r63;
	ld.shared.u32 	%r64, [%r32+128];
	add.s32 	%r65, %r56, %r55;
	min.s32 	%r66, %r64, %r65;
	st.shared.u32 	[%r32+128], %r66;
	ld.shared.u32 	%r67, [%r32+144];
	add.s32 	%r68, %r57, %r55;
	min.s32 	%r69, %r67, %r68;
	st.shared.u32 	[%r32+144], %r69;
	bar.sync 	0;
	ld.shared.u32 	%r70, [%r17+8];
	ld.shared.u32 	%r71, [%r17+136];
	ld.shared.u32 	%r72, [%r31+64];
	ld.shared.u32 	%r73, [%r31+80];
	ld.shared.u32 	%r74, [%r32];
	add.s32 	%r75, %r72, %r70;
	min.s32 	%r76, %r74, %r75;
	st.shared.u32 	[%r32], %r76;
	ld.shared.u32 	%r77, [%r32+16];
	add.s32 	%r78, %r73, %r70;
	min.s32 	%r79, %r77, %r78;
	st.shared.u32 	[%r32+16], %r79;
	ld.shared.u32 	%r80, [%r32+128];
	add.s32 	%r81, %r72, %r71;
	min.s32 	%r82, %r80, %r81;
	st.shared.u32 	[%r32+128], %r82;
	ld.shared.u32 	%r83, [%r32+144];
	add.s32 	%r84, %r73, %r71;
	min.s32 	%r85, %r83, %r84;
	st.shared.u32 	[%r32+144], %r85;
	bar.sync 	0;
	ld.shared.u32 	%r86, [%r17+12];
	ld.shared.u32 	%r87, [%r17+140];
	ld.shared.u32 	%r88, [%r31+96];
	ld.shared.u32 	%r89, [%r31+112];
	ld.shared.u32 	%r90, [%r32];
	add.s32 	%r91, %r88, %r86;
	min.s32 	%r92, %r90, %r91;
	st.shared.u32 	[%r32], %r92;
	ld.shared.u32 	%r93, [%r32+16];
	add.s32 	%r94, %r89, %r86;
	min.s32 	%r95, %r93, %r94;
	st.shared.u32 	[%r32+16], %r95;
	ld.shared.u32 	%r96, [%r32+128];
	add.s32 	%r97, %r88, %r87;
	min.s32 	%r98, %r96, %r97;
	st.shared.u32 	[%r32+128], %r98;
	ld.shared.u32 	%r99, [%r32+144];
	add.s32 	%r100, %r89, %r87;
	min.s32 	%r101, %r99, %r100;
	st.shared.u32 	[%r32+144], %r101;
	bar.sync 	0;
	ld.shared.u32 	%r102, [%r17+16];
	ld.shared.u32 	%r103, [%r17+144];
	ld.shared.u32 	%r104, [%r31+128];
	ld.shared.u32 	%r105, [%r31+144];
	ld.shared.u32 	%r106, [%r32];
	add.s32 	%r107, %r104, %r102;
	min.s32 	%r108, %r106, %r107;
	st.shared.u32 	[%r32], %r108;
	ld.shared.u32 	%r109, [%r32+16];
	add.s32 	%r110, %r105, %r102;
	min.s32 	%r111, %r109, %r110;
	st.shared.u32 	[%r32+16], %r111;
	ld.shared.u32 	%r112, [%r32+128];
	add.s32 	%r113, %r104, %r103;
	min.s32 	%r114, %r112, %r113;
	st.shared.u32 	[%r32+128], %r114;
	ld.shared.u32 	%r115, [%r32+144];
	add.s32 	%r116, %r105, %r103;
	min.s32 	%r117, %r115, %r116;
	st.shared.u32 	[%r32+144], %r117;
	bar.sync 	0;
	ld.shared.u32 	%r118, [%r17+20];
	ld.shared.u32 	%r119, [%r17+148];
	ld.shared.u32 	%r120, [%r31+160];
	ld.shared.u32 	%r121, [%r31+176];
	ld.shared.u32 	%r122, [%r32];
	add.s32 	%r123, %r120, %r118;
	min.s32 	%r124, %r122, %r123;
	st.shared.u32 	[%r32], %r124;
	ld.shared.u32 	%r125, [%r32+16];
	add.s32 	%r126, %r121, %r118;
	min.s32 	%r127, %r125, %r126;
	st.shared.u32 	[%r32+16], %r127;
	ld.shared.u32 	%r128, [%r32+128];
	add.s32 	%r129, %r120, %r119;
	min.s32 	%r130, %r128, %r129;
	st.shared.u32 	[%r32+128], %r130;
	ld.shared.u32 	%r131, [%r32+144];
	add.s32 	%r132, %r121, %r119;
	min.s32 	%r133, %r131, %r132;
	st.shared.u32 	[%r32+144], %r133;
	bar.sync 	0;
	ld.shared.u32 	%r134, [%r17+24];
	ld.shared.u32 	%r135, [%r17+152];
	ld.shared.u32 	%r136, [%r31+192];
	ld.shared.u32 	%r137, [%r31+208];
	ld.shared.u32 	%r138, [%r32];
	add.s32 	%r139, %r136, %r134;
	min.s32 	%r140, %r138, %r139;
	st.shared.u32 	[%r32], %r140;
	ld.shared.u32 	%r141, [%r32+16];
	add.s32 	%r142, %r137, %r134;
	min.s32 	%r143, %r141, %r142;
	st.shared.u32 	[%r32+16], %r143;
	ld.shared.u32 	%r144, [%r32+128];
	add.s32 	%r145, %r136, %r135;
	min.s32 	%r146, %r144, %r145;
	st.shared.u32 	[%r32+128], %r146;
	ld.shared.u32 	%r147, [%r32+144];
	add.s32 	%r148, %r137, %r135;
	min.s32 	%r149, %r147, %r148;
	st.shared.u32 	[%r32+144], %r149;
	bar.sync 	0;
	ld.shared.u32 	%r150, [%r17+28];
	ld.shared.u32 	%r151, [%r17+156];
	ld.shared.u32 	%r152, [%r31+224];
	ld.shared.u32 	%r153, [%r31+240];
	ld.shared.u32 	%r154, [%r32];
	add.s32 	%r155, %r152, %r150;
	min.s32 	%r156, %r154, %r155;
	st.shared.u32 	[%r32], %r156;
	ld.shared.u32 	%r157, [%r32+16];
	add.s32 	%r158, %r153, %r150;
	min.s32 	%r159, %r157, %r158;
	st.shared.u32 	[%r32+16], %r159;
	ld.shared.u32 	%r160, [%r32+128];
	add.s32 	%r161, %r152, %r151;
	min.s32 	%r162, %r160, %r161;
	st.shared.u32 	[%r32+128], %r162;
	ld.shared.u32 	%r163, [%r32+144];
	add.s32 	%r164, %r153, %r151;
	min.s32 	%r165, %r163, %r164;
	st.shared.u32 	[%r32+144], %r165;
	bar.sync 	0;
	ld.shared.u32 	%r166, [%r32];
	st.global.u32 	[%rd8], %r166;
	ld.shared.u32 	%r167, [%r32+16];
	st.global.u32 	[%rd8+16], %r167;
	ld.shared.u32 	%r168, [%r32+128];
	st.global.u32 	[%rd10], %r168;
	ld.shared.u32 	%r169, [%r32+144];
	st.global.u32 	[%rd10+16], %r169;
$L__BB1_2:
	ret;

}
	// .globl	_Z17kernel_phase2_colPiii
.visible .entry _Z17kernel_phase2_colPiii(
	.param .u64 .ptr .align 1 _Z17kernel_phase2_colPiii_param_0,
	.param .u32 _Z17kernel_phase2_colPiii_param_1,
	.param .u32 _Z17kernel_phase2_colPiii_param_2
)
{
	.reg .pred 	%p<2>;
	.reg .b32 	%r<170>;
	.reg .b64 	%rd<11>;
	// demoted variable
	.shared .align 4 .b8 _ZZ17kernel_phase2_colPiiiE8sm_pivot[256];
	// demoted variable
	.shared .align 4 .b8 _ZZ17kernel_phase2_colPiiiE7sm_self[256];
	ld.param.u64 	%rd1, [_Z17kernel_phase2_colPiii_param_0];
	ld.param.u32 	%r2, [_Z17kernel_phase2_colPiii_param_1];
	ld.param.u32 	%r3, [_Z17kernel_phase2_colPiii_param_2];
	mov.u32 	%r1, %ctaid.x;
	setp.eq.s32 	%p1, %r1, %r2;
	@%p1 bra 	$L__BB2_2;
	cvta.to.global.u64 	%rd2, %rd1;
	mov.u32 	%r4, %tid.x;
	mov.u32 	%r5, %tid.y;
	shl.b32 	%r6, %r2, 3;
	mad.lo.s32 	%r7, %r6, %r3, %r6;
	mul.lo.s32 	%r8, %r1, %r3;
	shl.b32 	%r9, %r8, 3;
	add.s32 	%r10, %r9, %r6;
	mul.lo.s32 	%r11, %r3, %r5;
	add.s32 	%r12, %r7, %r11;
	add.s32 	%r13, %r12, %r4;
	mul.wide.s32 	%rd3, %r13, 4;
	add.s64 	%rd4, %rd2, %rd3;
	ld.global.u32 	%r14, [%rd4];
	shl.b32 	%r15, %r5, 5;
	mov.u32 	%r16, _ZZ17kernel_phase2_colPiiiE8sm_pivot;
	shl.b32 	%r17, %r4, 2;
	add.s32 	%r18, %r16, %r17;
	add.s32 	%r19, %r18, %r15;
	st.shared.u32 	[%r19], %r14;
	ld.global.u32 	%r20, [%rd4+16];
	st.shared.u32 	[%r19+16], %r20;
	shl.b32 	%r21, %r3, 2;
	add.s32 	%r22, %r11, %r21;
	add.s32 	%r23, %r7, %r22;
	add.s32 	%r24, %r23, %r4;
	mul.wide.s32 	%rd5, %r24, 4;
	add.s64 	%rd6, %rd2, %rd5;
	ld.global.u32 	%r25, [%rd6];
	st.shared.u32 	[%r19+128], %r25;
	ld.global.u32 	%r26, [%rd6+16];
	st.shared.u32 	[%r19+144], %r26;
	add.s32 	%r27, %r10, %r11;
	add.s32 	%r28, %r27, %r4;
	mul.wide.s32 	%rd7, %r28, 4;
	add.s64 	%rd8, %rd2, %rd7;
	ld.global.u32 	%r29, [%rd8];
	mov.u32 	%r30, _ZZ17kernel_phase2_colPiiiE7sm_self;
	add.s32 	%r31, %r30, %r15;
	add.s32 	%r32, %r31, %r17;
	st.shared.u32 	[%r32], %r29;
	ld.global.u32 	%r33, [%rd8+16];
	st.shared.u32 	[%r32+16], %r33;
	add.s32 	%r34, %r10, %r22;
	add.s32 	%r35, %r34, %r4;
	mul.wide.s32 	%rd9, %r35, 4;
	add.s64 	%rd10, %rd2, %rd9;
	ld.global.u32 	%r36, [%rd10];
	st.shared.u32 	[%r32+128], %r36;
	ld.global.u32 	%r37, [%rd10+16];
	st.shared.u32 	[%r32+144], %r37;
	bar.sync 	0;
	ld.shared.u32 	%r38, [%r31];
	ld.shared.u32 	%r39, [%r31+128];
	ld.shared.u32 	%r40, [%r18];
	ld.shared.u32 	%r41, [%r18+16];
	ld.shared.u32 	%r42, [%r32];
	add.s32 	%r43, %r40, %r38;
	min.s32 	%r44, %r42, %r43;
	st.shared.u32 	[%r32], %r44;
	ld.shared.u32 	%r45, [%r32+16];
	add.s32 	%r46, %r41, %r38;
	min.s32 	%r47, %r45, %r46;
	st.shared.u32 	[%r32+16], %r47;
	ld.shared.u32 	%r48, [%r32+128];
	add.s32 	%r49, %r40, %r39;
	min.s32 	%r50, %r48, %r49;
	st.shared.u32 	[%r32+128], %r50;
	ld.shared.u32 	%r51, [%r32+144];
	add.s32 	%r52, %r41, %r39;
	min.s32 	%r53, %r51, %r52;
	st.shared.u32 	[%r32+144], %r53;
	bar.sync 	0;
	ld.shared.u32 	%r54, [%r31+4];
	ld.shared.u32 	%r55, [%r31+132];
	ld.shared.u32 	%r56, [%r18+32];
	ld.shared.u32 	%r57, [%r18+48];
	ld.shared.u32 	%r58, [%r32];
	add.s32 	%r59, %r56, %r54;
	min.s32 	%r60, %r58, %r59;
	st.shared.u32 	[%r32], %r60;
	ld.shared.u32 	%r61, [%r32+16];
	add.s32 	%r62, %r57, %r54;
	min.s32 	%r63, %r61, %r62;
	st.shared.u32 	[%r32+16], %r63;
	ld.shared.u32 	%r64, [%r32+128];
	add.s32 	%r65, %r56, %r55;
	min.s32 	%r66, %r64, %r65;
	st.shared.u32 	[%r32+128], %r66;
	ld.shared.u32 	%r67, [%r32+144];
	add.s32 	%r68, %r57, %r55;
	min.s32 	%r69, %r67, %r68;
	st.shared.u32 	[%r32+144], %r69;
	bar.sync 	0;
	ld.shared.u32 	%r70, [%r31+8];
	ld.shared.u32 	%r71, [%r31+136];
	ld.shared.u32 	%r72, [%r18+64];
	ld.shared.u32 	%r73, [%r18+80];
	ld.shared.u32 	%r74, [%r32];
	add.s32 	%r75, %r72, %r70;
	min.s32 	%r76, %r74, %r75;
	st.shared.u32 	[%r32], %r76;
	ld.shared.u32 	%r77, [%r32+16];
	add.s32 	%r78, %r73, %r70;
	min.s32 	%r79, %r77, %r78;
	st.shared.u32 	[%r32+16], %r79;
	ld.shared.u32 	%r80, [%r32+128];
	add.s32 	%r81, %r72, %r71;
	min.s32 	%r82, %r80, %r81;
	st.shared.u32 	[%r32+128], %r82;
	ld.shared.u32 	%r83, [%r32+144];
	add.s32 	%r84, %r73, %r71;
	min.s32 	%r85, %r83, %r84;
	st.shared.u32 	[%r32+144], %r85;
	bar.sync 	0;
	ld.shared.u32 	%r86, [%r31+12];
	ld.shared.u32 	%r87, [%r31+140];
	ld.shared.u32 	%r88, [%r18+96];
	ld.shared.u32 	%r89, [%r18+112];
	ld.shared.u32 	%r90, [%r32];
	add.s32 	%r91, %r88, %r86;
	min.s32 	%r92, %r90, %r91;
	st.shared.u32 	[%r32], %r92;
	ld.shared.u32 	%r93, [%r32+16];
	add.s32 	%r94, %r89, %r86;
	min.s32 	%r95, %r93, %r94;
	st.shared.u32 	[%r32+16], %r95;
	ld.shared.u32 	%r96, [%r32+128];
	add.s32 	%r97, %r88, %r87;
	min.s32 	%r98, %r96, %r97;
	st.shared.u32 	[%r32+128], %r98;
	ld.shared.u32 	%r99, [%r32+144];
	add.s32 	%r100, %r89, %r87;
	min.s32 	%r101, %r99, %r100;
	st.shared.u32 	[%r32+144], %r101;
	bar.sync 	0;
	ld.shared.u32 	%r102, [%r31+16];
	ld.shared.u32 	%r103, [%r31+144];
	ld.shared.u32 	%r104, [%r18+128];
	ld.shared.u32 	%r105, [%r18+144];
	ld.shared.u32 	%r106, [%r32];
	add.s32 	%r107, %r104, %r102;
	min.s32 	%r108, %r106, %r107;
	st.shared.u32 	[%r32], %r108;
	ld.shared.u32 	%r109, [%r32+16];
	add.s32 	%r110, %r105, %r102;
	min.s32 	%r111, %r109, %r110;
	st.shared.u32 	[%r32+16], %r111;
	ld.shared.u32 	%r112, [%r32+128];
	add.s32 	%r113, %r104, %r103;
	min.s32 	%r114, %r112, %r113;
	st.shared.u32 	[%r32+128], %r114;
	ld.shared.u32 	%r115, [%r32+144];
	add.s32 	%r116, %r105, %r103;
	min.s32 	%r117, %r115, %r116;
	st.shared.u32 	[%r32+144], %r117;
	bar.sync 	0;
	ld.shared.u32 	%r118, [%r31+20];
	ld.shared.u32 	%r119, [%r31+148];
	ld.shared.u32 	%r120, [%r18+160];
	ld.shared.u32 	%r121, [%r18+176];
	ld.shared.u32 	%r122, [%r32];
	add.s32 	%r123, %r120, %r118;
	min.s32 	%r124, %r122, %r123;
	st.shared.u32 	[%r32], %r124;
	ld.shared.u32 	%r125, [%r32+16];
	add.s32 	%r126, %r121, %r118;
	min.s32 	%r127, %r125, %r126;
	st.shared.u32 	[%r32+16], %r127;
	ld.shared.u32 	%r128, [%r32+128];
	add.s32 	%r129, %r120, %r119;
	min.s32 	%r130, %r128, %r129;
	st.shared.u32 	[%r32+128], %r130;
	ld.shared.u32 	%r131, [%r32+144];
	add.s32 	%r132, %r121, %r119;
	min.s32 	%r133, %r131, %r132;
	st.shared.u32 	[%r32+144], %r133;
	bar.sync 	0;
	ld.shared.u32 	%r134, [%r31+24];
	ld.shared.u32 	%r135, [%r31+152];
	ld.shared.u32 	%r136, [%r18+192];
	ld.shared.u32 	%r137, [%r18+208];
	ld.shared.u32 	%r138, [%r32];
	add.s32 	%r139, %r136, %r134;
	min.s32 	%r140, %r138, %r139;
	st.shared.u32 	[%r32], %r140;
	ld.shared.u32 	%r141, [%r32+16];
	add.s32 	%r142, %r137, %r134;
	min.s32 	%r143, %r141, %r142;
	st.shared.u32 	[%r32+16], %r143;
	ld.shared.u32 	%r144, [%r32+128];
	add.s32 	%r145, %r136, %r135;
	min.s32 	%r146, %r144, %r145;
	st.shared.u32 	[%r32+128], %r146;
	ld.shared.u32 	%r147, [%r32+144];
	add.s32 	%r148, %r137, %r135;
	min.s32 	%r149, %r147, %r148;
	st.shared.u32 	[%r32+144], %r149;
	bar.sync 	0;
	ld.shared.u32 	%r150, [%r31+28];
	ld.shared.u32 	%r151, [%r31+156];
	ld.shared.u32 	%r152, [%r18+224];
	ld.shared.u32 	%r153, [%r18+240];
	ld.shared.u32 	%r154, [%r32];
	add.s32 	%r155, %r152, %r150;
	min.s32 	%r156, %r154, %r155;
	st.shared.u32 	[%r32], %r156;
	ld.shared.u32 	%r157, [%r32+16];
	add.s32 	%r158, %r153, %r150;
	min.s32 	%r159, %r157, %r158;
	st.shared.u32 	[%r32+16], %r159;
	ld.shared.u32 	%r160, [%r32+128];
	add.s32 	%r161, %r152, %r151;
	min.s32 	%r162, %r160, %r161;
	st.shared.u32 	[%r32+128], %r162;
	ld.shared.u32 	%r163, [%r32+144];
	add.s32 	%r164, %r153, %r151;
	min.s32 	%r165, %r163, %r164;
	st.shared.u32 	[%r32+144], %r165;
	bar.sync 	0;
	ld.shared.u32 	%r166, [%r32];
	st.global.u32 	[%rd8], %r166;
	ld.shared.u32 	%r167, [%r32+16];
	st.global.u32 	[%rd8+16], %r167;
	ld.shared.u32 	%r168, [%r32+128];
	st.global.u32 	[%rd10], %r168;
	ld.shared.u32 	%r169, [%r32+144];
	st.global.u32 	[%rd10+16], %r169;
$L__BB2_2:
	ret;

}
	// .globl	_Z13kernel_phase3Piii
.visible .entry _Z13kernel_phase3Piii(
	.param .u64 .ptr .align 1 _Z13kernel_phase3Piii_param_0,
	.param .u32 _Z13kernel_phase3Piii_param_1,
	.param .u32 _Z13kernel_phase3Piii_param_2
)
{
	.reg .pred 	%p<4>;
	.reg .b32 	%r<145>;
	.reg .b64 	%rd<15>;
	// demoted variable
	.shared .align 4 .b8 _ZZ13kernel_phase3PiiiE6sm_row[256];
	// demoted variable
	.shared .align 4 .b8 _ZZ13kernel_phase3PiiiE6sm_col[256];
	ld.param.u64 	%rd1, [_Z13kernel_phase3Piii_param_0];
	ld.param.u32 	%r3, [_Z13kernel_phase3Piii_param_1];
	ld.param.u32 	%r4, [_Z13kernel_phase3Piii_param_2];
	mov.u32 	%r1, %ctaid.x;
	mov.u32 	%r2, %ctaid.y;
	setp.eq.s32 	%p1, %r1, %r3;
	setp.eq.s32 	%p2, %r2, %r3;
	or.pred  	%p3, %p1, %p2;
	@%p3 bra 	$L__BB3_2;
	cvta.to.global.u64 	%rd2, %rd1;
	mov.u32 	%r5, %tid.x;
	mov.u32 	%r6, %tid.y;
	mul.lo.s32 	%r7, %r2, %r4;
	shl.b32 	%r8, %r7, 3;
	shl.b32 	%r9, %r3, 3;
	add.s32 	%r10, %r8, %r9;
	shl.b32 	%r11, %r1, 3;
	mad.lo.s32 	%r12, %r9, %r4, %r11;
	add.s32 	%r13, %r8, %r11;
	mul.lo.s32 	%r14, %r4, %r6;
	add.s32 	%r15, %r10, %r14;
	add.s32 	%r16, %r15, %r5;
	mul.wide.s32 	%rd3, %r16, 4;
	add.s64 	%rd4, %rd2, %rd3;
	ld.global.u32 	%r17, [%rd4];
	shl.b32 	%r18, %r6, 5;
	mov.u32 	%r19, _ZZ13kernel_phase3PiiiE6sm_row;
	add.s32 	%r20, %r19, %r18;
	shl.b32 	%r21, %r5, 2;
	add.s32 	%r22, %r20, %r21;
	st.shared.u32 	[%r22], %r17;
	ld.global.u32 	%r23, [%rd4+16];
	st.shared.u32 	[%r22+16], %r23;
	shl.b32 	%r24, %r4, 2;
	add.s32 	%r25, %r14, %r24;
	add.s32 	%r26, %r10, %r25;
	add.s32 	%r27, %r26, %r5;
	mul.wide.s32 	%rd5, %r27, 4;
	add.s64 	%rd6, %rd2, %rd5;
	ld.global.u32 	%r28, [%rd6];
	st.shared.u32 	[%r22+128], %r28;
	ld.global.u32 	%r29, [%rd6+16];
	st.shared.u32 	[%r22+144], %r29;
	add.s32 	%r30, %r12, %r14;
	add.s32 	%r31, %r30, %r5;
	mul.wide.s32 	%rd7, %r31, 4;
	add.s64 	%rd8, %rd2, %rd7;
	ld.global.u32 	%r32, [%rd8];
	mov.u32 	%r33, _ZZ13kernel_phase3PiiiE6sm_col;
	add.s32 	%r34, %r33, %r21;
	add.s32 	%r35, %r34, %r18;
	st.shared.u32 	[%r35], %r32;
	ld.global.u32 	%r36, [%rd8+16];
	st.shared.u32 	[%r35+16], %r36;
	add.s32 	%r37, %r12, %r25;
	add.s32 	%r38, %r37, %r5;
	mul.wide.s32 	%rd9, %r38, 4;
	add.s64 	%rd10, %rd2, %rd9;
	ld.global.u32 	%r39, [%rd10];
	st.shared.u32 	[%r35+128], %r39;
	ld.global.u32 	%r40, [%rd10+16];
	st.shared.u32 	[%r35+144], %r40;
	bar.sync 	0;
	add.s32 	%r41, %r13, %r14;
	add.s32 	%r42, %r41, %r5;
	mul.wide.s32 	%rd11, %r42, 4;
	add.s64 	%rd12, %rd2, %rd11;
	add.s32 	%r43, %r13, %r25;
	add.s32 	%r44, %r43, %r5;
	mul.wide.s32 	%rd13, %r44, 4;
	add.s64 	%rd14, %rd2, %rd13;
	ld.global.u32 	%r45, [%rd12];
	ld.global.u32 	%r46, [%rd12+16];
	ld.global.u32 	%r47, [%rd14];
	ld.global.u32 	%r48, [%rd14+16];
	ld.shared.u32 	%r49, [%r20];
	ld.shared.u32 	%r50, [%r20+128];
	ld.shared.u32 	%r51, [%r34];
	ld.shared.u32 	%r52, [%r34+16];
	add.s32 	%r53, %r51, %r49;
	min.s32 	%r54, %r45, %r53;
	add.s32 	%r55, %r52, %r49;
	min.s32 	%r56, %r46, %r55;
	add.s32 	%r57, %r51, %r50;
	min.s32 	%r58, %r47, %r57;
	add.s32 	%r59, %r52, %r50;
	min.s32 	%r60, %r48, %r59;
	ld.shared.u32 	%r61, [%r20+4];
	ld.shared.u32 	%r62, [%r20+132];
	ld.shared.u32 	%r63, [%r34+32];
	ld.shared.u32 	%r64, [%r34+48];
	add.s32 	%r65, %r63, %r61;
	min.s32 	%r66, %r54, %r65;
	add.s32 	%r67, %r64, %r61;
	min.s32 	%r68, %r56, %r67;
	add.s32 	%r69, %r63, %r62;
	min.s32 	%r70, %r58, %r69;
	add.s32 	%r71, %r64, %r62;
	min.s32 	%r72, %r60, %r71;
	ld.shared.u32 	%r73, [%r20+8];
	ld.shared.u32 	%r74, [%r20+136];
	ld.shared.u32 	%r75, [%r34+64];
	ld.shared.u32 	%r76, [%r34+80];
	add.s32 	%r77, %r75, %r73;
	min.s32 	%r78, %r66, %r77;
	add.s32 	%r79, %r76, %r73;
	min.s32 	%r80, %r68, %r79;
	add.s32 	%r81, %r75, %r74;
	min.s32 	%r82, %r70, %r81;
	add.s32 	%r83, %r76, %r74;
	min.s32 	%r84, %r72, %r83;
	ld.shared.u32 	%r85, [%r20+12];
	ld.shared.u32 	%r86, [%r20+140];
	ld.shared.u32 	%r87, [%r34+96];
	ld.shared.u32 	%r88, [%r34+112];
	add.s32 	%r89, %r87, %r85;
	min.s32 	%r90, %r78, %r89;
	add.s32 	%r91, %r88, %r85;
	min.s32 	%r92, %r80, %r91;
	add.s32 	%r93, %r87, %r86;
	min.s32 	%r94, %r82, %r93;
	add.s32 	%r95, %r88, %r86;
	min.s32 	%r96, %r84, %r95;
	ld.shared.u32 	%r97, [%r20+16];
	ld.shared.u32 	%r98, [%r20+144];
	ld.shared.u32 	%r99, [%r34+128];
	ld.shared.u32 	%r100, [%r34+144];
	add.s32 	%r101, %r99, %r97;
	min.s32 	%r102, %r90, %r101;
	add.s32 	%r103, %r100, %r97;
	min.s32 	%r104, %r92, %r103;
	add.s32 	%r105, %r99, %r98;
	min.s32 	%r106, %r94, %r105;
	add.s32 	%r107, %r100, %r98;
	min.s32 	%r108, %r96, %r107;
	ld.shared.u32 	%r109, [%r20+20];
	ld.shared.u32 	%r110, [%r20+148];
	ld.shared.u32 	%r111, [%r34+160];
	ld.shared.u32 	%r112, [%r34+176];
	add.s32 	%r113, %r111, %r109;
	min.s32 	%r114, %r102, %r113;
	add.s32 	%r115, %r112, %r109;
	min.s32 	%r116, %r104, %r115;
	add.s32 	%r117, %r111, %r110;
	min.s32 	%r118, %r106, %r117;
	add.s32 	%r119, %r112, %r110;
	min.s32 	%r120, %r108, %r119;
	ld.shared.u32 	%r121, [%r20+24];
	ld.shared.u32 	%r122, [%r20+152];
	ld.shared.u32 	%r123, [%r34+192];
	ld.shared.u32 	%r124, [%r34+208];
	add.s32 	%r125, %r123, %r121;
	min.s32 	%r126, %r114, %r125;
	add.s32 	%r127, %r124, %r121;
	min.s32 	%r128, %r116, %r127;
	add.s32 	%r129, %r123, %r122;
	min.s32 	%r130, %r118, %r129;
	add.s32 	%r131, %r124, %r122;
	min.s32 	%r132, %r120, %r131;
	ld.shared.u32 	%r133, [%r20+28];
	ld.shared.u32 	%r134, [%r20+156];
	ld.shared.u32 	%r135, [%r34+224];
	ld.shared.u32 	%r136, [%r34+240];
	add.s32 	%r137, %r135, %r133;
	min.s32 	%r138, %r126, %r137;
	add.s32 	%r139, %r136, %r133;
	min.s32 	%r140, %r128, %r139;
	add.s32 	%r141, %r135, %r134;
	min.s32 	%r142, %r130, %r141;
	add.s32 	%r143, %r136, %r134;
	min.s32 	%r144, %r132, %r143;
	st.global.u32 	[%rd12], %r138;
	st.global.u32 	[%rd12+16], %r140;
	st.global.u32 	[%rd14], %r142;
	st.global.u32 	[%rd14+16], %r144;
$L__BB3_2:
	ret;

}


// ===== COMPILED SASS (sm_100) =====

	.target	sm_100

	.elftype	@"ET_EXEC"


//--------------------- .note.nv.tkinfo           --------------------------
	.section	.note.nv.tkinfo,"",@"SHT_NOTE"
	.sectionflags	@"SHF_NOTE_NV_TKINFO"
	.tkinfo
        /*0018*/ 	.word	0x00000002
        /*0030*/ 	.string	""
        /*0030*/ 	.string	"ptxas"
        /*0030*/ 	.string	"Cuda compilation tools, release 13.0, V13.0.88"
        /*0030*/ 	.string	"Build cuda_13.0.r13.0/compiler.36424714_0"
        /*0030*/ 	.string	"-arch sm_100 -m 64 "



//--------------------- .note.nv.cuinfo           --------------------------
	.section	.note.nv.cuinfo,"",@"SHT_NOTE"
	.sectionflags	@"SHF_NOTE_NV_CUINFO"
        /*0018*/ 	.short	0x0002
        /*001a*/ 	.short	0x0064
        /*001c*/ 	.short	0x0082
	.zero		2


//--------------------- .nv.info                  --------------------------
	.section	.nv.info,"",@"SHT_CUDA_INFO"
	.align	4


	//----- nvinfo : EIATTR_REGCOUNT
	.align		4
        /*0000*/ 	.byte	0x04, 0x2f
        /*0002*/ 	.short	(.L_1 - .L_0)
	.align		4
.L_0:
        /*0004*/ 	.word	index@(_Z13kernel_phase1Piii)
        /*0008*/ 	.word	0x00000018


	//----- nvinfo : EIATTR_FRAME_SIZE
	.align		4
.L_1:
        /*000c*/ 	.byte	0x04, 0x11
        /*000e*/ 	.short	(.L_3 - .L_2)
	.align		4
.L_2:
        /*0010*/ 	.word	index@(_Z13kernel_phase1Piii)
        /*0014*/ 	.word	0x00000000


	//----- nvinfo : EIATTR_REGCOUNT
	.align		4
.L_3:
        /*0018*/ 	.byte	0x04, 0x2f
        /*001a*/ 	.short	(.L_5 - .L_4)
	.align		4
.L_4:
        /*001c*/ 	.word	index@(_Z17kernel_phase2_rowPiii)
        /*0020*/ 	.word	0x0000001a


	//----- nvinfo : EIATTR_FRAME_SIZE
	.align		4
.L_5:
        /*0024*/ 	.byte	0x04, 0x11
        /*0026*/ 	.short	(.L_7 - .L_6)
	.align		4
.L_6:
        /*0028*/ 	.word	index@(_Z17kernel_phase2_rowPiii)
        /*002c*/ 	.word	0x00000000


	//----- nvinfo : EIATTR_REGCOUNT
	.align		4
.L_7:
        /*0030*/ 	.byte	0x04, 0x2f
        /*0032*/ 	.short	(.L_9 - .L_8)
	.align		4
.L_8:
        /*0034*/ 	.word	index@(_Z17kernel_phase2_colPiii)
        /*0038*/ 	.word	0x0000001a


	//----- nvinfo : EIATTR_FRAME_SIZE
	.align		4
.L_9:
        /*003c*/ 	.byte	0x04, 0x11
        /*003e*/ 	.short	(.L_11 - .L_10)
	.align		4
.L_10:
        /*0040*/ 	.word	index@(_Z17kernel_phase2_colPiii)
        /*0044*/ 	.word	0x00000000


	//----- nvinfo : EIATTR_REGCOUNT
	.align		4
.L_11:
        /*0048*/ 	.byte	0x04, 0x2f
        /*004a*/ 	.short	(.L_13 - .L_12)
	.align		4
.L_12:
        /*004c*/ 	.word	index@(_Z13kernel_phase3Piii)
        /*0050*/ 	.word	0x00000020


	//----- nvinfo : EIATTR_FRAME_SIZE
	.align		4
.L_13:
        /*0054*/ 	.byte	0x04, 0x11
        /*0056*/ 	.short	(.L_15 - .L_14)
	.align		4
.L_14:
        /*0058*/ 	.word	index@(_Z13kernel_phase3Piii)
        /*005c*/ 	.word	0x00000000


	//----- nvinfo : EIATTR_MIN_STACK_SIZE
	.align		4
.L_15:
        /*0060*/ 	.byte	0x04, 0x12
        /*0062*/ 	.short	(.L_17 - .L_16)
	.align		4
.L_16:
        /*0064*/ 	.word	index@(_Z13kernel_phase3Piii)
        /*0068*/ 	.word	0x00000000


	//----- nvinfo : EIATTR_MIN_STACK_SIZE
	.align		4
.L_17:
        /*006c*/ 	.byte	0x04, 0x12
        /*006e*/ 	.short	(.L_19 - .L_18)
	.align		4
.L_18:
        /*0070*/ 	.word	index@(_Z17kernel_phase2_colPiii)
        /*0074*/ 	.word	0x00000000


	//----- nvinfo : EIATTR_MIN_STACK_SIZE
	.align		4
.L_19:
        /*0078*/ 	.byte	0x04, 0x12
        /*007a*/ 	.short	(.L_21 - .L_20)
	.align		4
.L_20:
        /*007c*/ 	.word	index@(_Z17kernel_phase2_rowPiii)
        /*0080*/ 	.word	0x00000000


	//----- nvinfo : EIATTR_MIN_STACK_SIZE
	.align		4
.L_21:
        /*0084*/ 	.byte	0x04, 0x12
        /*0086*/ 	.short	(.L_23 - .L_22)
	.align		4
.L_22:
        /*0088*/ 	.word	index@(_Z13kernel_phase1Piii)
        /*008c*/ 	.word	0x00000000
.L_23:


//--------------------- .nv.compat                --------------------------
	.section	.nv.compat,"",@"SHT_CUDA_COMPAT_INFO"
	.align	4
        /*0000*/ 	.byte	0x02, 0x09, 0x00, 0x00, 0x02, 0x02, 0x01, 0x00, 0x02, 0x05, 0x05, 0x00, 0x03, 0x07, 0x01, 0x01
        /*0010*/ 	.byte	0x02, 0x03, 0x00, 0x00, 0x02, 0x06, 0x01, 0x00, 0x04, 0x0b, 0x08, 0x00, 0x09, 0x00, 0x00, 0x00
        /*0020*/ 	.byte	0x00, 0x00, 0x00, 0x00


//--------------------- .nv.info._Z13kernel_phase3Piii --------------------------
	.section	.nv.info._Z13kernel_phase3Piii,"",@"SHT_CUDA_INFO"
	.sectionflags	@""
	.align	4


	//----- nvinfo : EIATTR_CUDA_API_VERSION
	.align		4
        /*0000*/ 	.byte	0x04, 0x37
        /*0002*/ 	.short	(.L_25 - .L_24)
.L_24:
        /*0004*/ 	.word	0x00000082


	//----- nvinfo : EIATTR_KPARAM_INFO
	.align		4
.L_25:
        /*0008*/ 	.byte	0x04, 0x17
        /*000a*/ 	.short	(.L_27 - .L_26)
.L_26:
        /*000c*/ 	.word	0x00000000
        /*0010*/ 	.short	0x0002
        /*0012*/ 	.short	0x000c
        /*0014*/ 	.byte	0x00, 0xf0, 0x11, 0x00


	//----- nvinfo : EIATTR_KPARAM_INFO
	.align		4
.L_27:
        /*0018*/ 	.byte	0x04, 0x17
        /*001a*/ 	.short	(.L_29 - .L_28)
.L_28:
        /*001c*/ 	.word	0x00000000
        /*0020*/ 	.short	0x0001
        /*0022*/ 	.short	0x0008
        /*0024*/ 	.byte	0x00, 0xf0, 0x11, 0x00


	//----- nvinfo : EIATTR_KPARAM_INFO
	.align		4
.L_29:
        /*0028*/ 	.byte	0x04, 0x17
        /*002a*/ 	.short	(.L_31 - .L_30)
.L_30:
        /*002c*/ 	.word	0x00000000
        /*0030*/ 	.short	0x0000
        /*0032*/ 	.short	0x0000
        /*0034*/ 	.byte	0x00, 0xf5, 0x21, 0x00


	//----- nvinfo : EIATTR_SPARSE_MMA_MASK
	.align		4
.L_31:
        /*0038*/ 	.byte	0x03, 0x50
        /*003a*/ 	.short	0x0000


	//----- nvinfo : EIATTR_MAXREG_COUNT
	.align		4
        /*003c*/ 	.byte	0x03, 0x1b
        /*003e*/ 	.short	0x00ff


	//----- nvinfo : EIATTR_NUM_BARRIERS
	.align		4
        /*0040*/ 	.byte	0x02, 0x4c
        /*0042*/ 	.byte	0x01
	.zero		1


	//----- nvinfo : EIATTR_MERCURY_ISA_VERSION
	.align		4
        /*0044*/ 	.byte	0x03, 0x5f
        /*0046*/ 	.short	0x0101


	//----- nvinfo : EIATTR_VRC_CTA_INIT_COUNT
	.align		4
        /*0048*/ 	.byte	0x02, 0x4a
	.zero		1
	.zero		1


	//----- nvinfo : EIATTR_EXIT_INSTR_OFFSETS
	.align		4
        /*004c*/ 	.byte	0x04, 0x1c
        /*004e*/ 	.short	(.L_33 - .L_32)


	//   ....[0]....
.L_32:
        /*0050*/ 	.word	0x00000060


	//   ....[1]....
        /*0054*/ 	.word	0x00000760


	//----- nvinfo : EIATTR_CBANK_PARAM_SIZE
	.align		4
.L_33:
        /*0058*/ 	.byte	0x03, 0x19
        /*005a*/ 	.short	0x0010


	//----- nvinfo : EIATTR_PARAM_CBANK
	.align		4
        /*005c*/ 	.byte	0x04, 0x0a
        /*005e*/ 	.short	(.L_35 - .L_34)
	.align		4
.L_34:
        /*0060*/ 	.word	index@(.nv.constant0._Z13kernel_phase3Piii)
        /*0064*/ 	.short	0x0380
        /*0066*/ 	.short	0x0010


	//----- nvinfo : EIATTR_SW_WAR
	.align		4
.L_35:
        /*0068*/ 	.byte	0x04, 0x36
        /*006a*/ 	.short	(.L_37 - .L_36)
.L_36:
        /*006c*/ 	.word	0x00000008
.L_37:


//--------------------- .nv.info._Z17kernel_phase2_colPiii --------------------------
	.section	.nv.info._Z17kernel_phase2_colPiii,"",@"SHT_CUDA_INFO"
	.sectionflags	@""
	.align	4


	//----- nvinfo : EIATTR_CUDA_API_VERSION
	.align		4
        /*0000*/ 	.byte	0x04, 0x37
        /*0002*/ 	.short	(.L_39 - .L_38)
.L_38:
        /*0004*/ 	.word	0x00000082


	//----- nvinfo : EIATTR_KPARAM_INFO
	.align		4
.L_39:
        /*0008*/ 	.byte	0x04, 0x17
        /*000a*/ 	.short	(.L_41 - .L_40)
.L_40:
        /*000c*/ 	.word	0x00000000
        /*0010*/ 	.short	0x0002
        /*0012*/ 	.short	0x000c
        /*0014*/ 	.byte	0x00, 0xf0, 0x11, 0x00


	//----- nvinfo : EIATTR_KPARAM_INFO
	.align		4
.L_41:
        /*0018*/ 	.byte	0x04, 0x17
        /*001a*/ 	.short	(.L_43 - .L_42)
.L_42:
        /*001c*/ 	.word	0x00000000
        /*0020*/ 	.short	0x0001
        /*0022*/ 	.short	0x0008
        /*0024*/ 	.byte	0x00, 0xf0, 0x11, 0x00


	//----- nvinfo : EIATTR_KPARAM_INFO
	.align		4
.L_43:
        /*0028*/ 	.byte	0x04, 0x17
        /*002a*/ 	.short	(.L_45 - .L_44)
.L_44:
        /*002c*/ 	.word	0x00000000
        /*0030*/ 	.short	0x0000
        /*0032*/ 	.short	0x0000
        /*0034*/ 	.byte	0x00, 0xf5, 0x21, 0x00


	//----- nvinfo : EIATTR_SPARSE_MMA_MASK
	.align		4
.L_45:
        /*0038*/ 	.byte	0x03, 0x50
        /*003a*/ 	.short	0x0000


	//----- nvinfo : EIATTR_MAXREG_COUNT
	.align		4
        /*003c*/ 	.byte	0x03, 0x1b
        /*003e*/ 	.short	0x00ff


	//----- nvinfo : EIATTR_NUM_BARRIERS
	.align		4
        /*0040*/ 	.byte	0x02, 0x4c
        /*0042*/ 	.byte	0x01
	.zero		1


	//----- nvinfo : EIATTR_MERCURY_ISA_VERSION
	.align		4
        /*0044*/ 	.byte	0x03, 0x5f
        /*0046*/ 	.short	0x0101


	//----- nvinfo : EIATTR_VRC_CTA_INIT_COUNT
	.align		4
        /*0048*/ 	.byte	0x02, 0x4a
	.zero		1
	.zero		1


	//----- nvinfo : EIATTR_EXIT_INSTR_OFFSETS
	.align		4
        /*004c*/ 	.byte	0x04, 0x1c
        /*004e*/ 	.short	(.L_47 - .L_46)


	//   ....[0]....
.L_46:
        /*0050*/ 	.word	0x00000040


	//   ....[1]....
        /*0054*/ 	.word	0x00000c20


	//----- nvinfo : EIATTR_CBANK_PARAM_SIZE
	.align		4
.L_47:
        /*0058*/ 	.byte	0x03, 0x19
        /*005a*/ 	.short	0x0010


	//----- nvinfo : EIATTR_PARAM_CBANK
	.align		4
        /*005c*/ 	.byte	0x04, 0x0a
        /*005e*/ 	.short	(.L_49 - .L_48)
	.align		4
.L_48:
        /*0060*/ 	.word	index@(.nv.constant0._Z17kernel_phase2_colPiii)
        /*0064*/ 	.short	0x0380
        /*0066*/ 	.short	0x0010


	//----- nvinfo : EIATTR_SW_WAR
	.align		4
.L_49:
        /*0068*/ 	.byte	0x04, 0x36
        /*006a*/ 	.short	(.L_51 - .L_50)
.L_50:
        /*006c*/ 	.word	0x00000008
.L_51:


//--------------------- .nv.info._Z17kernel_phase2_rowPiii --------------------------
	.section	.nv.info._Z17kernel_phase2_rowPiii,"",@"SHT_CUDA_INFO"
	.sectionflags	@""
	.align	4


	//----- nvinfo : EIATTR_CUDA_API_VERSION
	.align		4
        /*0000*/ 	.byte	0x04, 0x37
        /*0002*/ 	.short	(.L_53 - .L_52)
.L_52:
        /*0004*/ 	.word	0x00000082


	//----- nvinfo : EIATTR_KPARAM_INFO
	.align		4
.L_53:
        /*0008*/ 	.byte	0x04, 0x17
        /*000a*/ 	.short	(.L_55 - .L_54)
.L_54:
        /*000c*/ 	.word	0x00000000
        /*0010*/ 	.short	0x0002
        /*0012*/ 	.short	0x000c
        /*0014*/ 	.byte	0x00, 0xf0, 0x11, 0x00


	//----- nvinfo : EIATTR_KPARAM_INFO
	.align		4
.L_55:
        /*0018*/ 	.byte	0x04, 0x17
        /*001a*/ 	.short	(.L_57 - .L_56)
.L_56:
        /*001c*/ 	.word	0x00000000
        /*0020*/ 	.short	0x0001
        /*0022*/ 	.short	0x0008
        /*0024*/ 	.byte	0x00, 0xf0, 0x11, 0x00


	//----- nvinfo : EIATTR_KPARAM_INFO
	.align		4
.L_57:
        /*0028*/ 	.byte	0x04, 0x17
        /*002a*/ 	.short	(.L_59 - .L_58)
.L_58:
        /*002c*/ 	.word	0x00000000
        /*0030*/ 	.short	0x0000
        /*0032*/ 	.short	0x0000
        /*0034*/ 	.byte	0x00, 0xf5, 0x21, 0x00


	//----- nvinfo : EIATTR_SPARSE_MMA_MASK
	.align		4
.L_59:
        /*0038*/ 	.byte	0x03, 0x50
        /*003a*/ 	.short	0x0000


	//----- nvinfo : EIATTR_MAXREG_COUNT
	.align		4
        /*003c*/ 	.byte	0x03, 0x1b
        /*003e*/ 	.short	0x00ff


	//----- nvinfo : EIATTR_NUM_BARRIERS
	.align		4
        /*0040*/ 	.byte	0x02, 0x4c
        /*0042*/ 	.byte	0x01
	.zero		1


	//----- nvinfo : EIATTR_MERCURY_ISA_VERSION
	.align		4
        /*0044*/ 	.byte	0x03, 0x5f
        /*0046*/ 	.short	0x0101


	//----- nvinfo : EIATTR_VRC_CTA_INIT_COUNT
	.align		4
        /*0048*/ 	.byte	0x02, 0x4a
	.zero		1
	.zero		1


	//----- nvinfo : EIATTR_EXIT_INSTR_OFFSETS
	.align		4
        /*004c*/ 	.byte	0x04, 0x1c
        /*004e*/ 	.short	(.L_61 - .L_60)


	//   ....[0]....
.L_60:
        /*0050*/ 	.word	0x00000040


	//   ....[1]....
        /*0054*/ 	.word	0x00000c20


	//----- nvinfo : EIATTR_CBANK_PARAM_SIZE
	.align		4
.L_61:
        /*0058*/ 	.byte	0x03, 0x19
        /*005a*/ 	.short	0x0010


	//----- nvinfo : EIATTR_PARAM_CBANK
	.align		4
        /*005c*/ 	.byte	0x04, 0x0a
        /*005e*/ 	.short	(.L_63 - .L_62)
	.align		4
.L_62:
        /*0060*/ 	.word	index@(.nv.constant0._Z17kernel_phase2_rowPiii)
        /*0064*/ 	.short	0x0380
        /*0066*/ 	.short	0x0010


	//----- nvinfo : EIATTR_SW_WAR
	.align		4
.L_63:
        /*0068*/ 	.byte	0x04, 0x36
        /*006a*/ 	.short	(.L_65 - .L_64)
.L_64:
        /*006c*/ 	.word	0x00000008
.L_65:


//--------------------- .nv.info._Z13kernel_phase1Piii --------------------------
	.section	.nv.info._Z13kernel_phase1Piii,"",@"SHT_CUDA_INFO"
	.sectionflags	@""
	.align	4


	//----- nvinfo : EIATTR_CUDA_API_VERSION
	.align		4
        /*0000*/ 	.byte	0x04, 0x37
        /*0002*/ 	.short	(.L_67 - .L_66)
.L_66:
        /*0004*/ 	.word	0x00000082


	//----- nvinfo : EIATTR_KPARAM_INFO
	.align		4
.L_67:
        /*0008*/ 	.byte	0x04, 0x17
        /*000a*/ 	.short	(.L_69 - .L_68)
.L_68:
        /*000c*/ 	.word	0x00000000
        /*0010*/ 	.short	0x0002
        /*0012*/ 	.short	0x000c
        /*0014*/ 	.byte	0x00, 0xf0, 0x11, 0x00


	//----- nvinfo : EIATTR_KPARAM_INFO
	.align		4
.L_69:
        /*0018*/ 	.byte	0x04, 0x17
        /*001a*/ 	.short	(.L_71 - .L_70)
.L_70:
        /*001c*/ 	.word	0x00000000
        /*0020*/ 	.short	0x0001
        /*0022*/ 	.short	0x0008
        /*0024*/ 	.byte	0x00, 0xf0, 0x11, 0x00


	//----- nvinfo : EIATTR_KPARAM_INFO
	.align		4
.L_71:
        /*0028*/ 	.byte	0x04, 0x17
        /*002a*/ 	.short	(.L_73 - .L_72)
.L_72:
        /*002c*/ 	.word	0x00000000
        /*0030*/ 	.short	0x0000
        /*0032*/ 	.short	0x0000
        /*0034*/ 	.byte	0x00, 0xf5, 0x21, 0x00


	//----- nvinfo : EIATTR_SPARSE_MMA_MASK
	.align		4
.L_73:
        /*0038*/ 	.byte	0x03, 0x50
        /*003a*/ 	.short	0x0000


	//----- nvinfo : EIATTR_MAXREG_COUNT
	.align		4
        /*003c*/ 	.byte	0x03, 0x1b
        /*003e*/ 	.short	0x00ff


	//----- nvinfo : EIATTR_NUM_BARRIERS
	.align		4
        /*0040*/ 	.byte	0x02, 0x4c
        /*0042*/ 	.byte	0x01
	.zero		1


	//----- nvinfo : EIATTR_MERCURY_ISA_VERSION
	.align		4
        /*0044*/ 	.byte	0x03, 0x5f
        /*0046*/ 	.short	0x0101


	//----- nvinfo : EIATTR_VRC_CTA_INIT_COUNT
	.align		4
        /*0048*/ 	.byte	0x02, 0x4a
	.zero		1
	.zero		1


	//----- nvinfo : EIATTR_EXIT_INSTR_OFFSETS
	.align		4
        /*004c*/ 	.byte	0x04, 0x1c
        /*004e*/ 	.short	(.L_75 - .L_74)


	//   ....[0]....
.L_74:
        /*0050*/ 	.word	0x00000ac0


	//----- nvinfo : EIATTR_CBANK_PARAM_SIZE
	.align		4
.L_75:
        /*0054*/ 	.byte	0x03, 0x19
        /*0056*/ 	.short	0x0010


	//----- nvinfo : EIATTR_PARAM_CBANK
	.align		4
        /*0058*/ 	.byte	0x04, 0x0a
        /*005a*/ 	.short	(.L_77 - .L_76)
	.align		4
.L_76:
        /*005c*/ 	.word	index@(.nv.constant0._Z13kernel_phase1Piii)
        /*0060*/ 	.short	0x0380
        /*0062*/ 	.short	0x0010


	//----- nvinfo : EIATTR_SW_WAR
	.align		4
.L_77:
        /*0064*/ 	.byte	0x04, 0x36
        /*0066*/ 	.short	(.L_79 - .L_78)
.L_78:
        /*0068*/ 	.word	0x00000008
.L_79:


//--------------------- .nv.callgraph             --------------------------
	.section	.nv.callgraph,"",@"SHT_CUDA_CALLGRAPH"
	.align	4
	.sectionentsize	8
	.align		4
        /*0000*/ 	.word	0x00000000
	.align		4
        /*0004*/ 	.word	0xffffffff
	.align		4
        /*0008*/ 	.word	0x00000000
	.align		4
        /*000c*/ 	.word	0xfffffffe
	.align		4
        /*0010*/ 	.word	0x00000000
	.align		4
        /*0014*/ 	.word	0xfffffffd
	.align		4
        /*0018*/ 	.word	0x00000000
	.align		4
        /*001c*/ 	.word	0xfffffffc


//--------------------- .text._Z13kernel_phase3Piii --------------------------
	.section	.text._Z13kernel_phase3Piii,"ax",@progbits
	.align	128
        .global         _Z13kernel_phase3Piii
        .type           _Z13kernel_phase3Piii,@function
        .size           _Z13kernel_phase3Piii,(.L_x_4 - _Z13kernel_phase3Piii)
        .other          _Z13kernel_phase3Piii,@"STO_CUDA_ENTRY STV_DEFAULT"
_Z13kernel_phase3Piii:
.text._Z13kernel_phase3Piii:
[----:B------:R-:W-:Y:S08]  /*0000*/  LDC R1, c[0x0][0x37c] ;  /* 0x0000df00ff017b82 */ /* 0x000ff00000000800 */
[----:B------:R-:W0:Y:S08]  /*0010*/  S2UR UR5, SR_CTAID.Y ;  /* 0x00000000000579c3 */ /* 0x000e300000002600 */
[----:B------:R-:W0:Y:S08]  /*0020*/  LDC R3, c[0x0][0x388] ;  /* 0x0000e200ff037b82 */ /* 0x000e300000000800 */
[----:B------:R-:W1:Y:S01]  /*0030*/  S2UR UR4, SR_CTAID.X ;  /* 0x00000000000479c3 */ /* 0x000e620000002500 */
[----:B0-----:R-:W-:-:S04]  /*0040*/  ISETP.NE.AND P0, PT, R3, UR5, PT ;  /* 0x0000000503007c0c */ /* 0x001fc8000bf05270 */
[----:B-1----:R-:W-:-:S13]  /*0050*/  ISETP.EQ.OR P0, PT, R3, UR4, !P0 ;  /* 0x0000000403007c0c */ /* 0x002fda000c702670 */
[----:B------:R-:W-:Y:S05]  /*0060*/  @P0 EXIT ;  /* 0x000000000000094d */ /* 0x000fea0003800000 */
[----:B------:R-:W0:Y:S01]  /*0070*/  S2R R5, SR_TID.Y ;  /* 0x0000000000057919 */ /* 0x000e220000002200 */
[----:B------:R-:W1:Y:S01]  /*0080*/  LDC R8, c[0x0][0x38c] ;  /* 0x0000e300ff087b82 */ /* 0x000e620000000800 */
[----:B------:R-:W-:Y:S01]  /*0090*/  USHF.L.U32 UR4, UR4, 0x3, URZ ;  /* 0x0000000304047899 */ /* 0x000fe200080006ff */
[----:B------:R-:W-:Y:S01]  /*00a0*/  IMAD.SHL.U32 R3, R3, 0x8, RZ ;  /* 0x0000000803037824 */ /* 0x000fe200078e00ff */
[----:B------:R-:W2:Y:S01]  /*00b0*/  S2R R9, SR_TID.X ;  /* 0x0000000000097919 */ /* 0x000ea20000002100 */
[----:B------:R-:W3:Y:S04]  /*00c0*/  LDCU.64 UR8, c[0x0][0x358] ;  /* 0x00006b00ff0877ac */ /* 0x000ee80008000a00 */
[----:B------:R-:W4:Y:S01]  /*00d0*/  LDC.64 R20, c[0x0][0x380] ;  /* 0x0000e000ff147b82 */ /* 0x000f220000000a00 */
[----:B-1----:R-:W-:-:S04]  /*00e0*/  IMAD R14, R8, UR5, RZ ;  /* 0x00000005080e7c24 */ /* 0x002fc8000f8e02ff */
[----:B------:R-:W-:Y:S02]  /*00f0*/  IMAD R2, R14, 0x8, R3 ;  /* 0x000000080e027824 */ /* 0x000fe400078e0203 */
[-C--:B------:R-:W-:Y:S02]  /*0100*/  IMAD R3, R3, R8.reuse, UR4 ;  /* 0x0000000403037e24 */ /* 0x080fe4000f8e0208 */
[----:B0-----:R-:W-:-:S04]  /*0110*/  IMAD R0, R5, R8, RZ ;  /* 0x0000000805007224 */ /* 0x001fc800078e02ff */
[--C-:B------:R-:W-:Y:S01]  /*0120*/  IMAD R8, R8, 0x4, R0.reuse ;  /* 0x0000000408087824 */ /* 0x100fe200078e0200 */
[CCC-:B--2---:R-:W-:Y:S02]  /*0130*/  IADD3 R19, PT, PT, R9.reuse, R2.reuse, R0.reuse ;  /* 0x0000000209137210 */ /* 0x1c4fe40007ffe000 */
[CC--:B------:R-:W-:Y:S02]  /*0140*/  IADD3 R7, PT, PT, R9.reuse, R3.reuse, R0 ;  /* 0x0000000309077210 */ /* 0x0c0fe40007ffe000 */
[----:B------:R-:W-:Y:S01]  /*0150*/  IADD3 R11, PT, PT, R9, R2, R8 ;  /* 0x00000002090b7210 */ /* 0x000fe20007ffe008 */
[----:B----4-:R-:W-:Y:S01]  /*0160*/  IMAD.WIDE R18, R19, 0x4, R20 ;  /* 0x0000000413127825 */ /* 0x010fe200078e0214 */
[----:B------:R-:W-:-:S03]  /*0170*/  IADD3 R13, PT, PT, R9, R3, R8 ;  /* 0x00000003090d7210 */ /* 0x000fc60007ffe008 */
[--C-:B------:R-:W-:Y:S01]  /*0180*/  IMAD.WIDE R10, R11, 0x4, R20.reuse ;  /* 0x000000040b0a7825 */ /* 0x100fe200078e0214 */
[----:B---3--:R-:W2:Y:S03]  /*0190*/  LDG.E R4, desc[UR8][R18.64] ;  /* 0x0000000812047981 */ /* 0x008ea6000c1e1900 */
[--C-:B------:R-:W-:Y:S01]  /*01a0*/  IMAD.WIDE R2, R7, 0x4, R20.reuse ;  /* 0x0000000407027825 */ /* 0x100fe200078e0214 */
[----:B------:R0:W3:Y:S03]  /*01b0*/  LDG.E R12, desc[UR8][R18.64+0x10] ;  /* 0x00001008120c7981 */ /* 0x0000e6000c1e1900 */
[----:B------:R-:W-:Y:S01]  /*01c0*/  IMAD.WIDE R6, R13, 0x4, R20 ;  /* 0x000000040d067825 */ /* 0x000fe200078e0214 */
[----:B------:R-:W4:Y:S04]  /*01d0*/  LDG.E R16, desc[UR8][R10.64+0x10] ;  /* 0x000010080a107981 */ /* 0x000f28000c1e1900 */
[----:B------:R1:W5:Y:S04]  /*01e0*/  LDG.E R13, desc[UR8][R10.64] ;  /* 0x000000080a0d7981 */ /* 0x000368000c1e1900 */
[----:B------:R-:W5:Y:S04]  /*01f0*/  LDG.E R15, desc[UR8][R2.64] ;  /* 0x00000008020f7981 */ /* 0x000f68000c1e1900 */
[----:B------:R1:W5:Y:S04]  /*0200*/  LDG.E R17, desc[UR8][R2.64+0x10] ;  /* 0x0000100802117981 */ /* 0x000368000c1e1900 */
[----:B------:R-:W5:Y:S04]  /*0210*/  LDG.E R23, desc[UR8][R6.64] ;  /* 0x0000000806177981 */ /* 0x000f68000c1e1900 */
[----:B------:R-:W5:Y:S01]  /*0220*/  LDG.E R25, desc[UR8][R6.64+0x10] ;  /* 0x0000100806197981 */ /* 0x000f62000c1e1900 */
[----:B------:R-:W1:Y:S01]  /*0230*/  S2UR UR6, SR_CgaCtaId ;  /* 0x00000000000679c3 */ /* 0x000e620000008800 */
[----:B------:R-:W-:Y:S01]  /*0240*/  UMOV UR5, 0x400 ;  /* 0x0000040000057882 */ /* 0x000fe20000000000 */
[----:B------:R-:W-:-:S04]  /*0250*/  LEA R14, R14, UR4, 0x3 ;  /* 0x000000040e0e7c11 */ /* 0x000fc8000f8e18ff */
[----:B0-----:R-:W-:Y:S01]  /*0260*/  IADD3 R19, PT, PT, R9, R14, R0 ;  /* 0x0000000e09137210 */ /* 0x001fe20007ffe000 */
[----:B-1----:R-:W-:Y:S02]  /*0270*/  ULEA UR7, UR6, UR5, 0x18 ;  /* 0x0000000506077291 */ /* 0x002fe4000f8ec0ff */
[----:B------:R-:W-:-:S04]  /*0280*/  UIADD3 UR5, UPT, UPT, UR5, 0x100, URZ ;  /* 0x0000010005057890 */ /* 0x000fc8000fffe0ff */
[----:B------:R-:W-:Y:S01]  /*0290*/  ULEA UR5, UR6, UR5, 0x18 ;  /* 0x0000000506057291 */ /* 0x000fe2000f8ec0ff */
[----:B------:R-:W-:-:S05]  /*02a0*/  LEA R22, R5, UR7, 0x5 ;  /* 0x0000000705167c11 */ /* 0x000fca000f8e28ff */
[C---:B------:R-:W-:Y:S01]  /*02b0*/  LEA R0, R9.reuse, UR5, 0x2 ;  /* 0x0000000509007c11 */ /* 0x040fe2000f8e10ff */
[----:B------:R-:W-:-:S04]  /*02c0*/  IMAD R11, R9, 0x4, R22 ;  /* 0x00000004090b7824 */ /* 0x000fc800078e0216 */
[----:B------:R-:W-:Y:S01]  /*02d0*/  IMAD R18, R5, 0x20, R0 ;  /* 0x0000002005127824 */ /* 0x000fe200078e0200 */
[----:B------:R-:W-:Y:S01]  /*02e0*/  IADD3 R27, PT, PT, R9, R14, R8 ;  /* 0x0000000e091b7210 */ /* 0x000fe20007ffe008 */
[----:B------:R-:W-:-:S04]  /*02f0*/  IMAD.WIDE R2, R19, 0x4, R20 ;  /* 0x0000000413027825 */ /* 0x000fc800078e0214 */
[----:B------:R-:W-:Y:S01]  /*0300*/  IMAD.WIDE R20, R27, 0x4, R20 ;  /* 0x000000041b147825 */ /* 0x000fe200078e0214 */
[----:B--2---:R-:W-:Y:S04]  /*0310*/  STS [R11], R4 ;  /* 0x000000040b007388 */ /* 0x004fe80000000800 */
[----:B---3--:R-:W-:Y:S04]  /*0320*/  STS [R11+0x10], R12 ;  /* 0x0000100c0b007388 */ /* 0x008fe80000000800 */
[----:B----4-:R-:W-:Y:S04]  /*0330*/  STS [R11+0x90], R16 ;  /* 0x000090100b007388 */ /* 0x010fe80000000800 */
[----:B-----5:R-:W-:Y:S04]  /*0340*/  STS [R11+0x80], R13 ;  /* 0x0000800d0b007388 */ /* 0x020fe80000000800 */
[----:B------:R-:W-:Y:S04]  /*0350*/  STS [R18], R15 ;  /* 0x0000000f12007388 */ /* 0x000fe80000000800 */
[----:B------:R-:W-:Y:S04]  /*0360*/  STS [R18+0x10], R17 ;  /* 0x0000101112007388 */ /* 0x000fe80000000800 */
[----:B------:R-:W-:Y:S04]  /*0370*/  STS [R18+0x80], R23 ;  /* 0x0000801712007388 */ /* 0x000fe80000000800 */
[----:B------:R-:W-:Y:S01]  /*0380*/  STS [R18+0x90], R25 ;  /* 0x0000901912007388 */ /* 0x000fe20000000800 */
[----:B------:R-:W-:Y:S06]  /*0390*/  BAR.SYNC.DEFER_BLOCKING 0x0 ;  /* 0x0000000000007b1d */ /* 0x000fec0000010000 */
[----:B------:R-:W2:Y:S04]  /*03a0*/  LDG.E R19, desc[UR8][R2.64] ;  /* 0x0000000802137981 */ /* 0x000ea8000c1e1900 */
[----:B------:R-:W3:Y:S04]  /*03b0*/  LDG.E R29, desc[UR8][R20.64] ;  /* 0x00000008141d7981 */ /* 0x000ee8000c1e1900 */
[----:B------:R-:W4:Y:S04]  /*03c0*/  LDG.E R27, desc[UR8][R2.64+0x10] ;  /* 0x00001008021b7981 */ /* 0x000f28000c1e1900 */
[----:B------:R-:W5:Y:S04]  /*03d0*/  LDG.E R28, desc[UR8][R20.64+0x10] ;  /* 0x00001008141c7981 */ /* 0x000f68000c1e1900 */
[----:B------:R-:W-:Y:S04]  /*03e0*/  LDS R16, [R0] ;  /* 0x0000000000107984 */ /* 0x000fe80000000800 */
[----:B------:R-:W2:Y:S04]  /*03f0*/  LDS.128 R4, [R22] ;  /* 0x0000000016047984 */ /* 0x000ea80000000c00 */
[----:B------:R-:W3:Y:S04]  /*0400*/  LDS.128 R8, [R22+0x80] ;  /* 0x0000800016087984 */ /* 0x000ee80000000c00 */
[----:B------:R-:W4:Y:S04]  /*0410*/  LDS R17, [R0+0x10] ;  /* 0x0000100000117984 */ /* 0x000f280000000800 */
[----:B------:R-:W0:Y:S04]  /*0420*/  LDS R14, [R0+0x20] ;  /* 0x00002000000e7984 */ /* 0x000e280000000800 */
[----:B------:R-:W1:Y:S04]  /*0430*/  LDS R12, [R0+0x30] ;  /* 0x00003000000c7984 */ /* 0x000e680000000800 */
[----:B------:R-:W1:Y:S04]  /*0440*/  LDS R15, [R0+0x40] ;  /* 0x00004000000f7984 */ /* 0x000e680000000800 */
[----:B------:R-:W1:Y:S04]  /*0450*/  LDS R13, [R0+0x50] ;  /* 0x00005000000d7984 */ /* 0x000e680000000800 */
[----:B------:R-:W1:Y:S04]  /*0460*/  LDS R24, [R0+0x60] ;  /* 0x0000600000187984 */ /* 0x000e680000000800 */
[----:B------:R-:W1:Y:S04]  /*0470*/  LDS R26, [R0+0x70] ;  /* 0x00007000001a7984 */ /* 0x000e680000000800 */
[----:B------:R-:W-:Y:S04]  /*0480*/  LDS R23, [R0+0xc0] ;  /* 0x0000c00000177984 */ /* 0x000fe80000000800 */
[----:B------:R-:W-:Y:S01]  /*0490*/  LDS R25, [R0+0xf0] ;  /* 0x0000f00000197984 */ /* 0x000fe20000000800 */
[----:B--2---:R-:W-:-:S02]  /*04a0*/  VIADDMNMX R19, R16, R4, R19, PT ;  /* 0x0000000410137246 */ /* 0x004fc40003800113 */
[----:B---3--:R-:W-:Y:S02]  /*04b0*/  VIADDMNMX R29, R16, R8, R29, PT ;  /* 0x00000008101d7246 */ /* 0x008fe4000380011d */
[C---:B----4-:R-:W-:Y:S02]  /*04c0*/  VIADDMNMX R27, R17.reuse, R4, R27, PT ;  /* 0x00000004111b7246 */ /* 0x050fe4000380011b */
[----:B-----5:R-:W-:Y:S02]  /*04d0*/  VIADDMNMX R28, R17, R8, R28, PT ;  /* 0x00000008111c7246 */ /* 0x020fe4000380011c */
[C---:B0-----:R-:W-:Y:S02]  /*04e0*/  VIADDMNMX R4, R14.reuse, R5, R19, PT ;  /* 0x000000050e047246 */ /* 0x041fe40003800113 */
[----:B------:R-:W-:Y:S01]  /*04f0*/  VIADDMNMX R8, R14, R9, R29, PT ;  /* 0x000000090e087246 */ /* 0x000fe2000380011d */
[----:B------:R-:W-:Y:S01]  /*0500*/  LDS.128 R16, [R22+0x90] ;  /* 0x0000900016107984 */ /* 0x000fe20000000c00 */
[----:B-1----:R-:W-:-:S02]  /*0510*/  VIADDMNMX R27, R12, R5, R27, PT ;  /* 0x000000050c1b7246 */ /* 0x002fc4000380011b */
[----:B------:R-:W-:Y:S01]  /*0520*/  VIADDMNMX R28, R12, R9, R28, PT ;  /* 0x000000090c1c7246 */ /* 0x000fe2000380011c */
[----:B------:R-:W0:Y:S01]  /*0530*/  LDS R5, [R0+0x90] ;  /* 0x0000900000057984 */ /* 0x000e220000000800 */
[C---:B------:R-:W-:Y:S02]  /*0540*/  VIADDMNMX R4, R15.reuse, R6, R4, PT ;  /* 0x000000060f047246 */ /* 0x040fe40003800104 */
[----:B------:R-:W-:Y:S01]  /*0550*/  VIADDMNMX R8, R15, R10, R8, PT ;  /* 0x0000000a0f087246 */ /* 0x000fe20003800108 */
[----:B------:R-:W1:Y:S01]  /*0560*/  LDS R9, [R0+0x80] ;  /* 0x0000800000097984 */ /* 0x000e620000000800 */
[C---:B------:R-:W-:Y:S02]  /*0570*/  VIADDMNMX R6, R13.reuse, R6, R27, PT ;  /* 0x000000060d067246 */ /* 0x040fe4000380011b */
[----:B------:R-:W-:Y:S02]  /*0580*/  VIADDMNMX R10, R13, R10, R28, PT ;  /* 0x0000000a0d0a7246 */ /* 0x000fe4000380011c */
[----:B------:R-:W2:Y:S01]  /*0590*/  LDS.128 R12, [R22+0x10] ;  /* 0x00001000160c7984 */ /* 0x000ea20000000c00 */
[----:B------:R-:W-:-:S02]  /*05a0*/  VIADDMNMX R4, R24, R7, R4, PT ;  /* 0x0000000718047246 */ /* 0x000fc40003800104 */
[----:B------:R-:W-:Y:S01]  /*05b0*/  VIADDMNMX R8, R24, R11, R8, PT ;  /* 0x0000000b18087246 */ /* 0x000fe20003800108 */
[----:B------:R-:W3:Y:S01]  /*05c0*/  LDS R28, [R0+0xa0] ;  /* 0x0000a000001c7984 */ /* 0x000ee20000000800 */
[----:B------:R-:W-:-:S03]  /*05d0*/  VIADDMNMX R27, R26, R7, R6, PT ;  /* 0x000000071a1b7246 */ /* 0x000fc60003800106 */
[----:B------:R-:W4:Y:S04]  /*05e0*/  LDS R24, [R0+0xb0] ;  /* 0x0000b00000187984 */ /* 0x000f280000000800 */
[----:B------:R-:W5:Y:S04]  /*05f0*/  LDS R7, [R0+0xd0] ;  /* 0x0000d00000077984 */ /* 0x000f680000000800 */
[----:B------:R-:W5:Y:S01]  /*0600*/  LDS R6, [R0+0xe0] ;  /* 0x0000e00000067984 */ /* 0x000f620000000800 */
[----:B------:R-:W-:-:S04]  /*0610*/  VIADDMNMX R10, R26, R11, R10, PT ;  /* 0x0000000b1a0a7246 */ /* 0x000fc8000380010a */
[-C--:B0-----:R-:W-:Y:S02]  /*0620*/  VIADDMNMX R10, R5, R16.reuse, R10, PT ;  /* 0x00000010050a7246 */ /* 0x081fe4000380010a */
[C---:B-1----:R-:W-:Y:S02]  /*0630*/  VIADDMNMX R8, R9.reuse, R16, R8, PT ;  /* 0x0000001009087246 */ /* 0x042fe40003800108 */
[-C--:B--2---:R-:W-:Y:S02]  /*0640*/  VIADDMNMX R4, R9, R12.reuse, R4, PT ;  /* 0x0000000c09047246 */ /* 0x084fe40003800104 */
[----:B------:R-:W-:Y:S02]  /*0650*/  VIADDMNMX R27, R5, R12, R27, PT ;  /* 0x0000000c051b7246 */ /* 0x000fe4000380011b */
[C---:B---3--:R-:W-:Y:S02]  /*0660*/  VIADDMNMX R4, R28.reuse, R13, R4, PT ;  /* 0x0000000d1c047246 */ /* 0x048fe40003800104 */
[----:B------:R-:W-:-:S02]  /*0670*/  VIADDMNMX R8, R28, R17, R8, PT ;  /* 0x000000111c087246 */ /* 0x000fc40003800108 */
[C---:B----4-:R-:W-:Y:S02]  /*0680*/  VIADDMNMX R27, R24.reuse, R13, R27, PT ;  /* 0x0000000d181b7246 */ /* 0x050fe4000380011b */
[----:B------:R-:W-:Y:S02]  /*0690*/  VIADDMNMX R10, R24, R17, R10, PT ;  /* 0x00000011180a7246 */ /* 0x000fe4000380010a */
[-C--:B------:R-:W-:Y:S02]  /*06a0*/  VIADDMNMX R4, R23, R14.reuse, R4, PT ;  /* 0x0000000e17047246 */ /* 0x080fe40003800104 */
[----:B-----5:R-:W-:Y:S02]  /*06b0*/  VIADDMNMX R14, R7, R14, R27, PT ;  /* 0x0000000e070e7246 */ /* 0x020fe4000380011b */
[-C--:B------:R-:W-:Y:S02]  /*06c0*/  VIADDMNMX R8, R23, R18.reuse, R8, PT ;  /* 0x0000001217087246 */ /* 0x080fe40003800108 */
[----:B------:R-:W-:-:S02]  /*06d0*/  VIADDMNMX R10, R7, R18, R10, PT ;  /* 0x00000012070a7246 */ /* 0x000fc4000380010a */
[CC--:B------:R-:W-:Y:S02]  /*06e0*/  VIADDMNMX R5, R6.reuse, R15.reuse, R4, PT ;  /* 0x0000000f06057246 */ /* 0x0c0fe40003800104 */
[C---:B------:R-:W-:Y:S02]  /*06f0*/  VIADDMNMX R15, R25.reuse, R15, R14, PT ;  /* 0x0000000f190f7246 */ /* 0x040fe4000380010e */
[-C--:B------:R-:W-:Y:S02]  /*0700*/  VIADDMNMX R7, R6, R19.reuse, R8, PT ;  /* 0x0000001306077246 */ /* 0x080fe40003800108 */
[----:B------:R-:W-:Y:S01]  /*0710*/  VIADDMNMX R19, R25, R19, R10, PT ;  /* 0x0000001319137246 */ /* 0x000fe2000380010a */
[----:B------:R-:W-:Y:S04]  /*0720*/  STG.E desc[UR8][R2.64], R5 ;  /* 0x0000000502007986 */ /* 0x000fe8000c101908 */
[----:B------:R-:W-:Y:S04]  /*0730*/  STG.E desc[UR8][R2.64+0x10], R15 ;  /* 0x0000100f02007986 */ /* 0x000fe8000c101908 */
[----:B------:R-:W-:Y:S04]  /*0740*/  STG.E desc[UR8][R20.64], R7 ;  /* 0x0000000714007986 */ /* 0x000fe8000c101908 */
[----:B------:R-:W-:Y:S01]  /*0750*/  STG.E desc[UR8][R20.64+0x10], R19 ;  /* 0x0000101314007986 */ /* 0x000fe2000c101908 */
[----:B------:R-:W-:Y:S05]  /*0760*/  EXIT ;  /* 0x000000000000794d */ /* 0x000fea0003800000 */
.L_x_0:
[----:B------:R-:W-:-:S00]  /*0770*/  BRA `(.L_x_0) ;  /* 0xfffffffc00fc7947 */ /* 0x000fc0000383ffff */
[----:B------:R-:W-:-:S00]  /*0780*/  NOP ;  /* 0x0000000000007918 */ /* 0x000fc00000000000 */
[----:B------:R-:W-:-:S00]  /*0790*/  NOP ;  /* 0x0000000000007918 */ /* 0x000fc00000000000 */
[----:B------:R-:W-:-:S00]  /*07a0*/  NOP ;  /* 0x0000000000007918 */ /* 0x000fc00000000000 */
[----:B------:R-:W-:-:S00]  /*07b0*/  NOP ;  /* 0x0000000000007918 */ /* 0x000fc00000000000 */
[----:B------:R-:W-:-:S00]  /*07c0*/  NOP ;  /* 0x0000000000007918 */ /* 0x000fc00000000000 */
[----:B------:R-:W-:-:S00]  /*07d0*/  NOP ;  /* 0x0000000000007918 */ /* 0x000fc00000000000 */
[----:B------:R-:W-:-:S00]  /*07e0*/  NOP ;  /* 0x0000000000007918 */ /* 0x000fc00000000000 */
[----:B------:R-:W-:-:S00]  /*07f0*/  NOP ;  /* 0x0000000000007918 */ /* 0x000fc00000000000 */
.L_x_4:


//--------------------- .text._Z17kernel_phase2_colPiii --------------------------
	.section	.text._Z17kernel_phase2_colPiii,"ax",@progbits
	.align	128
        .global         _Z17kernel_phase2_colPiii
        .type           _Z17kernel_phase2_colPiii,@function
        .size           _Z17kernel_phase2_colPiii,(.L_x_5 - _Z17kernel_phase2_colPiii)
        .other          _Z17kernel_phase2_colPiii,@"STO_CUDA_ENTRY STV_DEFAULT"
_Z17kernel_phase2_colPiii:
.text._Z17kernel_phase2_colPiii:
[----:B------:R-:W-:Y:S08]  /*0000*/  LDC R1, c[0x0][0x37c] ;  /* 0x0000df00ff017b82 */ /* 0x000ff00000000800 */
[----:B------:R-:W0:Y:S08]  /*0010*/  S2UR UR4, SR_CTAID.X ;  /* 0x00000000000479c3 */ /* 0x000e300000002500 */
[----:B------:R-:W0:Y:S02]  /*0020*/  LDC R4, c[0x0][0x388] ;  /* 0x0000e200ff047b82 */ /* 0x000e240000000800 */
[----:B0-----:R-:W-:-:S13]  /*0030*/  ISETP.NE.AND P0, PT, R4, UR4, PT ;  /* 0x0000000404007c0c */ /* 0x001fda000bf05270 */
[----:B------:R-:W-:Y:S05]  /*0040*/  @!P0 EXIT ;  /* 0x000000000000894d */ /* 0x000fea0003800000 */
[----:B------:R-:W0:Y:S01]  /*0050*/  S2R R6, SR_TID.Y ;  /* 0x0000000000067919 */ /* 0x000e220000002200 */
[----:B------:R-:W1:Y:S01]  /*0060*/  LDC R11, c[0x0][0x38c] ;  /* 0x0000e300ff0b7b82 */ /* 0x000e620000000800 */
[----:B------:R-:W-:Y:S01]  /*0070*/  IMAD.SHL.U32 R4, R4, 0x8, RZ ;  /* 0x0000000804047824 */ /* 0x000fe200078e00ff */
[----:B------:R-:W2:Y:S01]  /*0080*/  LDCU.64 UR8, c[0x0][0x358] ;  /* 0x00006b00ff0877ac */ /* 0x000ea20008000a00 */
[----:B------:R-:W3:Y:S05]  /*0090*/  S2R R0, SR_TID.X ;  /* 0x0000000000007919 */ /* 0x000eea0000002100 */
[----:B------:R-:W4:Y:S01]  /*00a0*/  LDC.64 R2, c[0x0][0x380] ;  /* 0x0000e000ff027b82 */ /* 0x000f220000000a00 */
[----:B-1----:R-:W-:-:S02]  /*00b0*/  IMAD R7, R11, UR4, RZ ;  /* 0x000000040b077c24 */ /* 0x002fc4000f8e02ff */
[-CC-:B------:R-:W-:Y:S02]  /*00c0*/  IMAD R5, R4, R11.reuse, R4.reuse ;  /* 0x0000000b04057224 */ /* 0x180fe400078e0204 */
[----:B------:R-:W-:Y:S02]  /*00d0*/  IMAD R7, R7, 0x8, R4 ;  /* 0x0000000807077824 */ /* 0x000fe400078e0204 */
[----:B0-----:R-:W-:-:S04]  /*00e0*/  IMAD R10, R6, R11, RZ ;  /* 0x0000000b060a7224 */ /* 0x001fc800078e02ff */
[--C-:B------:R-:W-:Y:S01]  /*00f0*/  IMAD R11, R11, 0x4, R10.reuse ;  /* 0x000000040b0b7824 */ /* 0x100fe200078e020a */
[C-C-:B---3--:R-:W-:Y:S02]  /*0100*/  IADD3 R9, PT, PT, R0.reuse, R5, R10.reuse ;  /* 0x0000000500097210 */ /* 0x148fe40007ffe00a */
[C---:B------:R-:W-:Y:S02]  /*0110*/  IADD3 R13, PT, PT, R0.reuse, R7, R10 ;  /* 0x00000007000d7210 */ /* 0x040fe40007ffe00a */
[C---:B------:R-:W-:Y:S01]  /*0120*/  IADD3 R5, PT, PT, R0.reuse, R5, R11 ;  /* 0x0000000500057210 */ /* 0x040fe20007ffe00b */
[----:B----4-:R-:W-:Y:S01]  /*0130*/  IMAD.WIDE R8, R9, 0x4, R2 ;  /* 0x0000000409087825 */ /* 0x010fe200078e0202 */
[----:B------:R-:W-:-:S03]  /*0140*/  IADD3 R7, PT, PT, R0, R7, R11 ;  /* 0x0000000700077210 */ /* 0x000fc60007ffe00b */
[--C-:B------:R-:W-:Y:S01]  /*0150*/  IMAD.WIDE R10, R5, 0x4, R2.reuse ;  /* 0x00000004050a7825 */ /* 0x100fe200078e0202 */
[----:B--2---:R-:W2:Y:S03]  /*0160*/  LDG.E R12, desc[UR8][R8.64] ;  /* 0x00000008080c7981 */ /* 0x004ea6000c1e1900 */
[--C-:B------:R-:W-:Y:S01]  /*0170*/  IMAD.WIDE R4, R13, 0x4, R2.reuse ;  /* 0x000000040d047825 */ /* 0x100fe200078e0202 */
[----:B------:R0:W3:Y:S03]  /*0180*/  LDG.E R14, desc[UR8][R8.64+0x10] ;  /* 0x00001008080e7981 */ /* 0x0000e6000c1e1900 */
[----:B------:R-:W-:Y:S01]  /*0190*/  IMAD.WIDE R2, R7, 0x4, R2 ;  /* 0x0000000407027825 */ /* 0x000fe200078e0202 */
[----:B------:R-:W4:Y:S04]  /*01a0*/  LDG.E R16, desc[UR8][R10.64] ;  /* 0x000000080a107981 */ /* 0x000f28000c1e1900 */
[----:B------:R1:W5:Y:S04]  /*01b0*/  LDG.E R18, desc[UR8][R10.64+0x10] ;  /* 0x000010080a127981 */ /* 0x000368000c1e1900 */
[----:B------:R-:W5:Y:S04]  /*01c0*/  LDG.E R13, desc[UR8][R4.64] ;  /* 0x00000008040d7981 */ /* 0x000f68000c1e1900 */
[----:B------:R-:W5:Y:S04]  /*01d0*/  LDG.E R15, desc[UR8][R4.64+0x10] ;  /* 0x00001008040f7981 */ /* 0x000f68000c1e1900 */
[----:B------:R-:W5:Y:S04]  /*01e0*/  LDG.E R17, desc[UR8][R2.64] ;  /* 0x0000000802117981 */ /* 0x000f68000c1e1900 */
[----:B------:R-:W5:Y:S01]  /*01f0*/  LDG.E R19, desc[UR8][R2.64+0x10] ;  /* 0x0000100802137981 */ /* 0x000f62000c1e1900 */
[----:B------:R-:W0:Y:S01]  /*0200*/  S2UR UR5, SR_CgaCtaId ;  /* 0x00000000000579c3 */ /* 0x000e220000008800 */
[----:B------:R-:W-:-:S02]  /*0210*/  UMOV UR4, 0x400 ;  /* 0x0000040000047882 */ /* 0x000fc40000000000 */
[----:B0-----:R-:W-:Y:S02]  /*0220*/  ULEA UR6, UR5, UR4, 0x18 ;  /* 0x0000000405067291 */ /* 0x001fe4000f8ec0ff */
[----:B------:R-:W-:-:S04]  /*0230*/  UIADD3 UR4, UPT, UPT, UR4, 0x100, URZ ;  /* 0x0000010004047890 */ /* 0x000fc8000fffe0ff */
[----:B------:R-:W-:Y:S01]  /*0240*/  ULEA UR4, UR5, UR4, 0x18 ;  /* 0x0000000405047291 */ /* 0x000fe2000f8ec0ff */
[----:B------:R-:W-:-:S05]  /*0250*/  LEA R7, R0, UR6, 0x2 ;  /* 0x0000000600077c11 */ /* 0x000fca000f8e10ff */
[C---:B------:R-:W-:Y:S01]  /*0260*/  LEA R9, R6.reuse, UR4, 0x5 ;  /* 0x0000000406097c11 */ /* 0x040fe2000f8e28ff */
[----:B-1----:R-:W-:-:S04]  /*0270*/  IMAD R11, R6, 0x20, R7 ;  /* 0x00000020060b7824 */ /* 0x002fc800078e0207 */
[----:B------:R-:W-:Y:S01]  /*0280*/  IMAD R0, R0, 0x4, R9 ;  /* 0x0000000400007824 */ /* 0x000fe200078e0209 */
        /* <DEDUP_REMOVED lines=9> */
[----:B------:R-:W-:Y:S04]  /*0320*/  LDS R6, [R9] ;  /* 0x0000000009067984 */ /* 0x000fe80000000800 */
[----:B------:R-:W-:Y:S04]  /*0330*/  LDS R21, [R7] ;  /* 0x0000000007157984 */ /* 0x000fe80000000800 */
[----:B------:R-:W0:Y:S04]  /*0340*/  LDS R10, [R0] ;  /* 0x00000000000a7984 */ /* 0x000e280000000800 */
[----:B------:R-:W-:Y:S04]  /*0350*/  LDS R8, [R9+0x80] ;  /* 0x0000800009087984 */ /* 0x000fe80000000800 */
[----:B------:R-:W-:Y:S04]  /*0360*/  LDS R23, [R7+0x10] ;  /* 0x0000100007177984 */ /* 0x000fe80000000800 */
[----:B------:R-:W1:Y:S04]  /*0370*/  LDS R12, [R0+0x10] ;  /* 0x00001000000c7984 */ /* 0x000e680000000800 */
[----:B------:R-:W2:Y:S04]  /*0380*/  LDS R14, [R0+0x80] ;  /* 0x00008000000e7984 */ /* 0x000ea80000000800 */
[----:B------:R-:W3:Y:S01]  /*0390*/  LDS R15, [R0+0x90] ;  /* 0x00009000000f7984 */ /* 0x000ee20000000800 */
[----:B0-----:R-:W-:-:S05]  /*03a0*/  VIADDMNMX R11, R21, R6, R10, PT ;  /* 0x00000006150b7246 */ /* 0x001fca000380010a */
[----:B------:R-:W-:Y:S01]  /*03b0*/  STS [R0], R11 ;  /* 0x0000000b00007388 */ /* 0x000fe20000000800 */
[----:B-1----:R-:W-:Y:S02]  /*03c0*/  VIADDMNMX R13, R23, R6, R12, PT ;  /* 0x00000006170d7246 */ /* 0x002fe4000380010c */
[----:B--2---:R-:W-:-:S03]  /*03d0*/  VIADDMNMX R21, R21, R8, R14, PT ;  /* 0x0000000815157246 */ /* 0x004fc6000380010e */
[----:B------:R-:W-:Y:S01]  /*03e0*/  STS [R0+0x10], R13 ;  /* 0x0000100d00007388 */ /* 0x000fe20000000800 */
[----:B---3--:R-:W-:-:S03]  /*03f0*/  VIADDMNMX R15, R23, R8, R15, PT ;  /* 0x00000008170f7246 */ /* 0x008fc6000380010f */
[----:B------:R-:W-:Y:S04]  /*0400*/  STS [R0+0x80], R21 ;  /* 0x0000801500007388 */ /* 0x000fe80000000800 */
[----:B------:R-:W-:Y:S01]  /*0410*/  STS [R0+0x90], R15 ;  /* 0x0000900f00007388 */ /* 0x000fe20000000800 */
[----:B------:R-:W-:Y:S06]  /*0420*/  BAR.SYNC.DEFER_BLOCKING 0x0 ;  /* 0x0000000000007b1d */ /* 0x000fec0000010000 */
[----:B------:R-:W-:Y:S04]  /*0430*/  LDS R6, [R9+0x4] ;  /* 0x0000040009067984 */ /* 0x000fe80000000800 */
[----:B------:R-:W-:Y:S04]  /*0440*/  LDS R17, [R7+0x20] ;  /* 0x0000200007117984 */ /* 0x000fe80000000800 */
[----:B------:R-:W0:Y:S04]  /*0450*/  LDS R10, [R0] ;  /* 0x00000000000a7984 */ /* 0x000e280000000800 */
[----:B------:R-:W-:Y:S04]  /*0460*/  LDS R19, [R7+0x30] ;  /* 0x0000300007137984 */ /* 0x000fe80000000800 */
[----:B------:R-:W1:Y:S04]  /*0470*/  LDS R12, [R0+0x10] ;  /* 0x00001000000c7984 */ /* 0x000e680000000800 */
[----:B------:R-:W-:Y:S04]  /*0480*/  LDS R8, [R9+0x84] ;  /* 0x0000840009087984 */ /* 0x000fe80000000800 */
[----:B------:R-:W2:Y:S04]  /*0490*/  LDS R14, [R0+0x80] ;  /* 0x00008000000e7984 */ /* 0x000ea80000000800 */
[----:B------:R-:W3:Y:S01]  /*04a0*/  LDS R16, [R0+0x90] ;  /* 0x0000900000107984 */ /* 0x000ee20000000800 */
[----:B0-----:R-:W-:-:S05]  /*04b0*/  VIADDMNMX R11, R17, R6, R10, PT ;  /* 0x00000006110b7246 */ /* 0x001fca000380010a */
[----:B------:R-:W-:Y:S01]  /*04c0*/  STS [R0], R11 ;  /* 0x0000000b00007388 */ /* 0x000fe20000000800 */
[----:B-1----:R-:W-:-:S05]  /*04d0*/  VIADDMNMX R13, R19, R6, R12, PT ;  /* 0x00000006130d7246 */ /* 0x002fca000380010c */
[----:B------:R-:W-:Y:S01]  /*04e0*/  STS [R0+0x10], R13 ;  /* 0x0000100d00007388 */ /* 0x000fe20000000800 */
[-C--:B--2---:R-:W-:Y:S02]  /*04f0*/  VIADDMNMX R17, R17, R8.reuse, R14, PT ;  /* 0x0000000811117246 */ /* 0x084fe4000380010e */
        /* <DEDUP_REMOVED lines=91> */
[----:B------:R-:W-:Y:S04]  /*0ab0*/  LDS R19, [R7+0xf0] ;  /* 0x0000f00007137984 */ /* 0x000fe80000000800 */
[----:B------:R-:W0:Y:S04]  /*0ac0*/  LDS R10, [R0] ;  /* 0x00000000000a7984 */ /* 0x000e280000000800 */
[----:B------:R-:W1:Y:S04]  /*0ad0*/  LDS R12, [R0+0x10] ;  /* 0x00001000000c7984 */ /* 0x000e680000000800 */
[----:B------:R-:W-:Y:S04]  /*0ae0*/  LDS R8, [R9+0x9c] ;  /* 0x00009c0009087984 */ /* 0x000fe80000000800 */
[----:B------:R-:W2:Y:S04]  /*0af0*/  LDS R14, [R0+0x80] ;  /* 0x00008000000e7984 */ /* 0x000ea80000000800 */
[----:B------:R-:W3:Y:S01]  /*0b00*/  LDS R16, [R0+0x90] ;  /* 0x0000900000107984 */ /* 0x000ee20000000800 */
[----:B0-----:R-:W-:-:S02]  /*0b10*/  VIADDMNMX R11, R17, R6, R10, PT ;  /* 0x00000006110b7246 */ /* 0x001fc4000380010a */
[----:B-1----:R-:W-:-:S03]  /*0b20*/  VIADDMNMX R13, R19, R6, R12, PT ;  /* 0x00000006130d7246 */ /* 0x002fc6000380010c */
[----:B------:R-:W-:Y:S04]  /*0b30*/  STS [R0], R11 ;  /* 0x0000000b00007388 */ /* 0x000fe80000000800 */
[----:B------:R-:W-:Y:S01]  /*0b40*/  STS [R0+0x10], R13 ;  /* 0x0000100d00007388 */ /* 0x000fe20000000800 */
[-C--:B--2---:R-:W-:Y:S02]  /*0b50*/  VIADDMNMX R17, R17, R8.reuse, R14, PT ;  /* 0x0000000811117246 */ /* 0x084fe4000380010e */
[----:B---3--:R-:W-:-:S03]  /*0b60*/  VIADDMNMX R19, R19, R8, R16, PT ;  /* 0x0000000813137246 */ /* 0x008fc60003800110 */
[----:B------:R-:W-:Y:S04]  /*0b70*/  STS [R0+0x80], R17 ;  /* 0x0000801100007388 */ /* 0x000fe80000000800 */
[----:B------:R-:W-:Y:S01]  /*0b80*/  STS [R0+0x90], R19 ;  /* 0x0000901300007388 */ /* 0x000fe20000000800 */
[----:B------:R-:W-:Y:S06]  /*0b90*/  BAR.SYNC.DEFER_BLOCKING 0x0 ;  /* 0x0000000000007b1d */ /* 0x000fec0000010000 */
[----:B------:R-:W0:Y:S04]  /*0ba0*/  LDS R7, [R0] ;  /* 0x0000000000077984 */ /* 0x000e280000000800 */
[----:B------:R-:W1:Y:S04]  /*0bb0*/  LDS R9, [R0+0x10] ;  /* 0x0000100000097984 */ /* 0x000e680000000800 */
[----:B------:R-:W2:Y:S04]  /*0bc0*/  LDS R21, [R0+0x90] ;  /* 0x0000900000157984 */ /* 0x000ea80000000800 */
[----:B------:R-:W3:Y:S04]  /*0bd0*/  LDS R15, [R0+0x80] ;  /* 0x00008000000f7984 */ /* 0x000ee80000000800 */
[----:B0-----:R-:W-:Y:S04]  /*0be0*/  STG.E desc[UR8][R4.64], R7 ;  /* 0x0000000704007986 */ /* 0x001fe8000c101908 */
[----:B-1----:R-:W-:Y:S04]  /*0bf0*/  STG.E desc[UR8][R4.64+0x10], R9 ;  /* 0x0000100904007986 */ /* 0x002fe8000c101908 */
[----:B--2---:R-:W-:Y:S04]  /*0c00*/  STG.E desc[UR8][R2.64+0x10], R21 ;  /* 0x0000101502007986 */ /* 0x004fe8000c101908 */
[----:B---3--:R-:W-:Y:S01]  /*0c10*/  STG.E desc[UR8][R2.64], R15 ;  /* 0x0000000f02007986 */ /* 0x008fe2000c101908 */
[----:B------:R-:W-:Y:S05]  /*0c20*/  EXIT ;  /* 0x000000000000794d */ /* 0x000fea0003800000 */
.L_x_1:
        /* <DEDUP_REMOVED lines=13> */
.L_x_5:


//--------------------- .text._Z17kernel_phase2_rowPiii --------------------------
	.section	.text._Z17kernel_phase2_rowPiii,"ax",@progbits
	.align	128
        .global         _Z17kernel_phase2_rowPiii
        .type           _Z17kernel_phase2_rowPiii,@function
        .size           _Z17kernel_phase2_rowPiii,(.L_x_6 - _Z17kernel_phase2_rowPiii)
        .other          _Z17kernel_phase2_rowPiii,@"STO_CUDA_ENTRY STV_DEFAULT"
_Z17kernel_phase2_rowPiii:
.text._Z17kernel_phase2_rowPiii:
[----:B------:R-:W-:Y:S01]  /*0000*/  LDC R1, c[0x0][0x37c] ;  /* 0x0000df00ff017b82 */ /* 0x000fe20000000800 */
[----:B------:R-:W0:Y:S07]  /*0010*/  S2R R10, SR_CTAID.X ;  /* 0x00000000000a7919 */ /* 0x000e2e0000002500 */
[----:B------:R-:W0:Y:S02]  /*0020*/  LDC R3, c[0x0][0x388] ;  /* 0x0000e200ff037b82 */ /* 0x000e240000000800 */
[----:B0-----:R-:W-:-:S13]  /*0030*/  ISETP.NE.AND P0, PT, R10, R3, PT ;  /* 0x000000030a00720c */ /* 0x001fda0003f05270 */
[----:B------:R-:W-:Y:S05]  /*0040*/  @!P0 EXIT ;  /* 0x000000000000894d */ /* 0x000fea0003800000 */
[----:B------:R-:W0:Y:S01]  /*0050*/  S2R R0, SR_TID.Y ;  /* 0x0000000000007919 */ /* 0x000e220000002200 */
[----:B------:R-:W1:Y:S01]  /*0060*/  LDC R9, c[0x0][0x38c] ;  /* 0x0000e300ff097b82 */ /* 0x000e620000000800 */
[----:B------:R-:W-:Y:S01]  /*0070*/  IMAD.SHL.U32 R2, R3, 0x8, RZ ;  /* 0x0000000803027824 */ /* 0x000fe200078e00ff */
[----:B------:R-:W2:Y:S01]  /*0080*/  LDCU.64 UR8, c[0x0][0x358] ;  /* 0x00006b00ff0877ac */ /* 0x000ea20008000a00 */
[----:B------:R-:W3:Y:S05]  /*0090*/  S2R R6, SR_TID.X ;  /* 0x0000000000067919 */ /* 0x000eea0000002100 */
[----:B------:R-:W4:Y:S01]  /*00a0*/  LDC.64 R4, c[0x0][0x380] ;  /* 0x0000e000ff047b82 */ /* 0x000f220000000a00 */
[----:B-1----:R-:W-:-:S04]  /*00b0*/  IMAD R3, R2, R9, RZ ;  /* 0x0000000902037224 */ /* 0x002fc800078e02ff */
[--C-:B------:R-:W-:Y:S02]  /*00c0*/  IMAD.IADD R7, R2, 0x1, R3.reuse ;  /* 0x0000000102077824 */ /* 0x100fe400078e0203 */
[----:B------:R-:W-:Y:S02]  /*00d0*/  IMAD R3, R10, 0x8, R3 ;  /* 0x000000080a037824 */ /* 0x000fe400078e0203 */
[----:B0-----:R-:W-:-:S04]  /*00e0*/  IMAD R8, R0, R9, RZ ;  /* 0x0000000900087224 */ /* 0x001fc800078e02ff */
[--C-:B------:R-:W-:Y:S01]  /*00f0*/  IMAD R2, R9, 0x4, R8.reuse ;  /* 0x0000000409027824 */ /* 0x100fe200078e0208 */
[----:B---3--:R-:W-:-:S04]  /*0100*/  IADD3 R9, PT, PT, R6, R7, R8 ;  /* 0x0000000706097210 */ /* 0x008fc80007ffe008 */
[C---:B------:R-:W-:Y:S02]  /*0110*/  IADD3 R11, PT, PT, R6.reuse, R7, R2 ;  /* 0x00000007060b7210 */ /* 0x040fe40007ffe002 */
[CC--:B------:R-:W-:Y:S01]  /*0120*/  IADD3 R7, PT, PT, R6.reuse, R3.reuse, R8 ;  /* 0x0000000306077210 */ /* 0x0c0fe20007ffe008 */
        /* <DEDUP_REMOVED lines=15> */
[----:B------:R-:W-:Y:S02]  /*0220*/  UIADD3 UR5, UPT, UPT, UR4, 0x100, URZ ;  /* 0x0000010004057890 */ /* 0x000fe4000fffe0ff */
[----:B0-----:R-:W-:Y:S02]  /*0230*/  ULEA UR4, UR6, UR4, 0x18 ;  /* 0x0000000406047291 */ /* 0x001fe4000f8ec0ff */
[----:B------:R-:W-:-:S04]  /*0240*/  ULEA UR5, UR6, UR5, 0x18 ;  /* 0x0000000506057291 */ /* 0x000fc8000f8ec0ff */
[----:B------:R-:W-:Y:S02]  /*0250*/  LEA R9, R0, UR4, 0x5 ;  /* 0x0000000400097c11 */ /* 0x000fe4000f8e28ff */
[----:B------:R-:W-:-:S03]  /*0260*/  LEA R7, R6, UR5, 0x2 ;  /* 0x0000000506077c11 */ /* 0x000fc6000f8e10ff */
[----:B-1----:R-:W-:Y:S02]  /*0270*/  IMAD R11, R6, 0x4, R9 ;  /* 0x00000004060b7824 */ /* 0x002fe400078e0209 */
[----:B------:R-:W-:-:S03]  /*0280*/  IMAD R0, R0, 0x20, R7 ;  /* 0x0000002000007824 */ /* 0x000fc600078e0207 */
        /* <DEDUP_REMOVED lines=20> */
[-C--:B--2---:R-:W-:Y:S02]  /*03d0*/  VIADDMNMX R21, R21, R8.reuse, R14, PT ;  /* 0x0000000815157246 */ /* 0x084fe4000380010e */
[----:B---3--:R-:W-:Y:S01]  /*03e0*/  VIADDMNMX R15, R23, R8, R15, PT ;  /* 0x00000008170f7246 */ /* 0x008fe2000380010f */
[----:B------:R-:W-:Y:S04]  /*03f0*/  STS [R0+0x10], R13 ;  /* 0x0000100d00007388 */ /* 0x000fe80000000800 */
        /* <DEDUP_REMOVED lines=11> */
[----:B0-----:R-:W-:-:S02]  /*04b0*/  VIADDMNMX R11, R17, R6, R10, PT ;  /* 0x00000006110b7246 */ /* 0x001fc4000380010a */
[----:B-1----:R-:W-:-:S03]  /*04c0*/  VIADDMNMX R13, R19, R6, R12, PT ;  /* 0x00000006130d7246 */ /* 0x002fc6000380010c */
[----:B------:R-:W-:Y:S01]  /*04d0*/  STS [R0], R11 ;  /* 0x0000000b00007388 */ /* 0x000fe20000000800 */
        /* <DEDUP_REMOVED lines=117> */
.L_x_2:
        /* <DEDUP_REMOVED lines=13> */
.L_x_6:


//--------------------- .text._Z13kernel_phase1Piii --------------------------
	.section	.text._Z13kernel_phase1Piii,"ax",@progbits
	.align	128
        .global         _Z13kernel_phase1Piii
        .type           _Z13kernel_phase1Piii,@function
        .size           _Z13kernel_phase1Piii,(.L_x_7 - _Z13kernel_phase1Piii)
        .other          _Z13kernel_phase1Piii,@"STO_CUDA_ENTRY STV_DEFAULT"
_Z13kernel_phase1Piii:
.text._Z13kernel_phase1Piii:
[----:B------:R-:W-:Y:S08]  /*0000*/  LDC R1, c[0x0][0x37c] ;  /* 0x0000df00ff017b82 */ /* 0x000ff00000000800 */
[----:B------:R-:W0:Y:S01]  /*0010*/  LDC.64 R2, c[0x0][0x388] ;  /* 0x0000e200ff027b82 */ /* 0x000e220000000a00 */
[----:B------:R-:W1:Y:S01]  /*0020*/  S2R R6, SR_TID.Y ;  /* 0x0000000000067919 */ /* 0x000e620000002200 */
[----:B------:R-:W2:Y:S01]  /*0030*/  LDCU.64 UR6, c[0x0][0x358] ;  /* 0x00006b00ff0677ac */ /* 0x000ea20008000a00 */
[----:B------:R-:W3:Y:S05]  /*0040*/  S2R R17, SR_TID.X ;  /* 0x0000000000117919 */ /* 0x000eea0000002100 */
[----:B------:R-:W4:Y:S01]  /*0050*/  LDC.64 R4, c[0x0][0x380] ;  /* 0x0000e000ff047b82 */ /* 0x000f220000000a00 */
[----:B0-----:R-:W-:-:S04]  /*0060*/  IMAD.SHL.U32 R0, R2, 0x8, RZ ;  /* 0x0000000802007824 */ /* 0x001fc800078e00ff */
[----:B------:R-:W-:-:S04]  /*0070*/  IMAD R0, R0, R3, R0 ;  /* 0x0000000300007224 */ /* 0x000fc800078e0200 */
[----:B-1----:R-:W-:-:S04]  /*0080*/  IMAD R0, R6, R3, R0 ;  /* 0x0000000306007224 */ /* 0x002fc800078e0200 */
[----:B---3--:R-:W-:-:S04]  /*0090*/  IMAD.IADD R0, R0, 0x1, R17 ;  /* 0x0000000100007824 */ /* 0x008fc800078e0211 */
[----:B------:R-:W-:Y:S02]  /*00a0*/  IMAD R7, R3, 0x4, R0 ;  /* 0x0000000403077824 */ /* 0x000fe400078e0200 */
[----:B----4-:R-:W-:-:S04]  /*00b0*/  IMAD.WIDE R2, R0, 0x4, R4 ;  /* 0x0000000400027825 */ /* 0x010fc800078e0204 */
[----:B------:R-:W-:Y:S01]  /*00c0*/  IMAD.WIDE R4, R7, 0x4, R4 ;  /* 0x0000000407047825 */ /* 0x000fe200078e0204 */
[----:B--2---:R-:W2:Y:S04]  /*00d0*/  LDG.E R9, desc[UR6][R2.64] ;  /* 0x0000000602097981 */ /* 0x004ea8000c1e1900 */
[----:B------:R-:W3:Y:S04]  /*00e0*/  LDG.E R11, desc[UR6][R2.64+0x10] ;  /* 0x00001006020b7981 */ /* 0x000ee8000c1e1900 */
[----:B------:R-:W4:Y:S04]  /*00f0*/  LDG.E R13, desc[UR6][R4.64] ;  /* 0x00000006040d7981 */ /* 0x000f28000c1e1900 */
[----:B------:R-:W5:Y:S01]  /*0100*/  LDG.E R15, desc[UR6][R4.64+0x10] ;  /* 0x00001006040f7981 */ /* 0x000f62000c1e1900 */
[----:B------:R-:W0:Y:S01]  /*0110*/  S2UR UR5, SR_CgaCtaId ;  /* 0x00000000000579c3 */ /* 0x000e220000008800 */
[----:B------:R-:W-:-:S02]  /*0120*/  UMOV UR4, 0x400 ;  /* 0x0000040000047882 */ /* 0x000fc40000000000 */
[----:B0-----:R-:W-:-:S06]  /*0130*/  ULEA UR4, UR5, UR4, 0x18 ;  /* 0x0000000405047291 */ /* 0x001fcc000f8ec0ff */
[----:B------:R-:W-:Y:S02]  /*0140*/  LEA R6, R6, UR4, 0x5 ;  /* 0x0000000406067c11 */ /* 0x000fe4000f8e28ff */
[----:B------:R-:W-:-:S03]  /*0150*/  LEA R7, R17, UR4, 0x2 ;  /* 0x0000000411077c11 */ /* 0x000fc6000f8e10ff */
[----:B------:R-:W-:-:S05]  /*0160*/  IMAD R0, R17, 0x4, R6 ;  /* 0x0000000411007824 */ /* 0x000fca00078e0206 */
[----:B--2---:R-:W-:Y:S04]  /*0170*/  STS [R0], R9 ;  /* 0x0000000900007388 */ /* 0x004fe80000000800 */
[----:B---3--:R-:W-:Y:S04]  /*0180*/  STS [R0+0x10], R11 ;  /* 0x0000100b00007388 */ /* 0x008fe80000000800 */
[----:B----4-:R-:W-:Y:S04]  /*0190*/  STS [R0+0x80], R13 ;  /* 0x0000800d00007388 */ /* 0x010fe80000000800 */
[----:B-----5:R-:W-:Y:S01]  /*01a0*/  STS [R0+0x90], R15 ;  /* 0x0000900f00007388 */ /* 0x020fe20000000800 */
[----:B------:R-:W-:Y:S06]  /*01b0*/  BAR.SYNC.DEFER_BLOCKING 0x0 ;  /* 0x0000000000007b1d */ /* 0x000fec0000010000 */
[----:B------:R-:W-:Y:S04]  /*01c0*/  LDS R8, [R6] ;  /* 0x0000000006087984 */ /* 0x000fe80000000800 */
[----:B------:R-:W-:Y:S04]  /*01d0*/  LDS R17, [R7] ;  /* 0x0000000007117984 */ /* 0x000fe80000000800 */
        /* <DEDUP_REMOVED lines=143> */
.L_x_3:
        /* <DEDUP_REMOVED lines=11> */
.L_x_7:


//--------------------- .nv.shared._Z13kernel_phase3Piii --------------------------
	.section	.nv.shared._Z13kernel_phase3Piii,"aw",@nobits
	.sectionflags	@""
	.align	4
.nv.shared._Z13kernel_phase3Piii:
	.zero		1536


//--------------------- .nv.shared.reserved.0     --------------------------
	.section	.nv.shared.reserved.0,"aw",@nobits
	.weak		__nv_reservedSMEM_offset_0_alias
	.size		__nv_reservedSMEM_offset_0_alias, 0, 64
	.other		__nv_reservedSMEM_offset_0_alias,@"STO_CUDA_RESERVED_SHARED STV_DEFAULT"
__nv_reservedSMEM_offset_0_alias:
	.zero		0
	.zero		64


//--------------------- .nv.shared._Z17kernel_phase2_colPiii --------------------------
	.section	.nv.shared._Z17kernel_phase2_colPiii,"aw",@nobits
	.sectionflags	@""
	.align	4
.nv.shared._Z17kernel_phase2_colPiii:
	.zero		1536


//--------------------- .nv.shared._Z17kernel_phase2_rowPiii --------------------------
	.section	.nv.shared._Z17kernel_phase2_rowPiii,"aw",@nobits
	.sectionflags	@""
	.align	4
.nv.shared._Z17kernel_phase2_rowPiii:
	.zero		1536


//--------------------- .nv.shared._Z13kernel_phase1Piii --------------------------
	.section	.nv.shared._Z13kernel_phase1Piii,"aw",@nobits
	.sectionflags	@""
	.align	4
.nv.shared._Z13kernel_phase1Piii:
	.zero		1280


//--------------------- .nv.constant0._Z13kernel_phase3Piii --------------------------
	.section	.nv.constant0._Z13kernel_phase3Piii,"a",@progbits
	.sectionflags	@""
	.align	4
.nv.constant0._Z13kernel_phase3Piii:
	.zero		912


//--------------------- .nv.constant0._Z17kernel_phase2_colPiii --------------------------
	.section	.nv.constant0._Z17kernel_phase2_colPiii,"a",@progbits
	.sectionflags	@""
	.align	4
.nv.constant0._Z17kernel_phase2_colPiii:
	.zero		912


//--------------------- .nv.constant0._Z17kernel_phase2_rowPiii --------------------------
	.section	.nv.constant0._Z17kernel_phase2_rowPiii,"a",@progbits
	.sectionflags	@""
	.align	4
.nv.constant0._Z17kernel_phase2_rowPiii:
	.zero		912


//--------------------- .nv.constant0._Z13kernel_phase1Piii --------------------------
	.section	.nv.constant0._Z13kernel_phase1Piii,"a",@progbits
	.sectionflags	@""
	.align	4
.nv.constant0._Z13kernel_phase1Piii:
	.zero		912


//--------------------- SYMBOLS --------------------------

	.type		.nv.reservedSmem.offset0,@object
	.size		.nv.reservedSmem.offset0,0x4
	.type		.nv.reservedSmem.cap,@object
	.size		.nv.reservedSmem.cap,0x4
